	.target	sm_100a

	.elftype	@"ET_EXEC"


//--------------------- .note.nv.tkinfo           --------------------------
	.section	.note.nv.tkinfo,"",@"SHT_NOTE"
	.sectionflags	@"SHF_NOTE_NV_TKINFO"
	.tkinfo
        /*0018*/ 	.word	0x00000002
        /*0030*/ 	.string	""
        /*0030*/ 	.string	"ptxas"
        /*0030*/ 	.string	"Cuda compilation tools, release 13.0, V13.0.88"
        /*0030*/ 	.string	"Build cuda_13.0.r13.0/compiler.36424714_0"
        /*0030*/ 	.string	"-arch sm_100a -m 64 "



//--------------------- .note.nv.cuinfo           --------------------------
	.section	.note.nv.cuinfo,"",@"SHT_NOTE"
	.sectionflags	@"SHF_NOTE_NV_CUINFO"
        /*0018*/ 	.short	0x0002
        /*001a*/ 	.short	0x0064
        /*001c*/ 	.short	0x0082
	.zero		2


//--------------------- .nv.info                  --------------------------
	.section	.nv.info,"",@"SHT_CUDA_INFO"
	.align	4


	//----- nvinfo : EIATTR_REGCOUNT
	.align		4
        /*0000*/ 	.byte	0x04, 0x2f
        /*0002*/ 	.short	(.L_19 - .L_18)
	.align		4
.L_18:
        /*0004*/ 	.word	index@(_ZN7cutlass13device_kernelINS_4gemm6kernel13GemmUniversalIN4cute5tupleIJiiiiEEENS1_10collective13CollectiveMmaINS1_35MainloopSm100TmaUmmaWarpSpecializedILi3ELi2ELi2ENS5_IJNS4_1CILi1EEESB_SB_EEEEENS5_IJNSA_ILi128EEENSA_ILi256EEENSA_ILi64EEEEEENS_6half_tENS5_IJlSB_lEEESI_SJ_NS4_8TiledMMAINS4_8MMA_AtomIJNS4_20SM100_MMA_F16BF16_SSISI_SI_fLi128ELi256ELNS4_4UMMA5MajorE0ELSO_0ELNSN_7ScaleInE0ELSP_0EEEEEENS4_6LayoutISC_NS5_IJNSA_ILi0EEEST_ST_EEEEENS5_IJNS4_10UnderscoreESW_SW_EEEEENS4_13SM90_TMA_LOADENS4_14ComposedLayoutINS4_7SwizzleILi3ELi4ELi3EEENS4_18smem_ptr_flag_bitsILi16EEENSS_INS5_IJNSA_ILi8EEESG_EEENS5_IJSG_SB_EEEEEEEvNS4_8identityESZ_S19_vS1A_EENS_8epilogue10collective18CollectiveEpilogueINS1C_23Sm100TmaWarpSpecializedILi4ELi2ELi64ELb1ELb0EEEJSH_NS5_IJNSS_ISE_SB_EENSS_ISG_SB_EEEEESI_SJ_SI_SJ_NS1C_6fusion15FusionCallbacksIS1G_NS1K_17LinearCombinationISI_fSI_fLNS_15FloatRoundStyleE2EEESH_S1J_JEEENS4_5SM1004TMEM4LOAD26SM100_TMEM_LOAD_32dp32b64xESZ_S19_NS4_39AutoVectorizingCopyWithAssumedAlignmentILi128EEENS4_14SM90_TMA_STOREES19_S1V_S1V_EEEvvEEEEvNT_6ParamsE)
        /*0008*/ 	.word	0x000000b9


	//----- nvinfo : EIATTR_FRAME_SIZE
	.align		4
.L_19:
        /*000c*/ 	.byte	0x04, 0x11
        /*000e*/ 	.short	(.L_21 - .L_20)
	.align		4
.L_20:
        /*0010*/ 	.word	index@($__internal_2_$__cuda_sm10x_tcgen05_guardrail_trap_unallocated_columns_being_dealloced)
        /*0014*/ 	.word	0x00000000


	//----- nvinfo : EIATTR_FRAME_SIZE
	.align		4
.L_21:
        /*0018*/ 	.byte	0x04, 0x11
        /*001a*/ 	.short	(.L_23 - .L_22)
	.align		4
.L_22:
        /*001c*/ 	.word	index@($__internal_1_$__cuda_sm10x_tcgen05_guardrail_trap_phase_invalid_during_alloc)
        /*0020*/ 	.word	0x00000000


	//----- nvinfo : EIATTR_FRAME_SIZE
	.align		4
.L_23:
        /*0024*/ 	.byte	0x04, 0x11
        /*0026*/ 	.short	(.L_25 - .L_24)
	.align		4
.L_24:
        /*0028*/ 	.word	index@($__internal_0_$__cuda_sm10x_tcgen05_guardrail_trap_col_being_dealloced_not_returned_by_alloc)
        /*002c*/ 	.word	0x00000000


	//----- nvinfo : EIATTR_FRAME_SIZE
	.align		4
.L_25:
        /*0030*/ 	.byte	0x04, 0x11
        /*0032*/ 	.short	(.L_27 - .L_26)
	.align		4
.L_26:
        /*0034*/ 	.word	index@(_ZN7cutlass13device_kernelINS_4gemm6kernel13GemmUniversalIN4cute5tupleIJiiiiEEENS1_10collective13CollectiveMmaINS1_35MainloopSm100TmaUmmaWarpSpecializedILi3ELi2ELi2ENS5_IJNS4_1CILi1EEESB_SB_EEEEENS5_IJNSA_ILi128EEENSA_ILi256EEENSA_ILi64EEEEEENS_6half_tENS5_IJlSB_lEEESI_SJ_NS4_8TiledMMAINS4_8MMA_AtomIJNS4_20SM100_MMA_F16BF16_SSISI_SI_fLi128ELi256ELNS4_4UMMA5MajorE0ELSO_0ELNSN_7ScaleInE0ELSP_0EEEEEENS4_6LayoutISC_NS5_IJNSA_ILi0EEEST_ST_EEEEENS5_IJNS4_10UnderscoreESW_SW_EEEEENS4_13SM90_TMA_LOADENS4_14ComposedLayoutINS4_7SwizzleILi3ELi4ELi3EEENS4_18smem_ptr_flag_bitsILi16EEENSS_INS5_IJNSA_ILi8EEESG_EEENS5_IJSG_SB_EEEEEEEvNS4_8identityESZ_S19_vS1A_EENS_8epilogue10collective18CollectiveEpilogueINS1C_23Sm100TmaWarpSpecializedILi4ELi2ELi64ELb1ELb0EEEJSH_NS5_IJNSS_ISE_SB_EENSS_ISG_SB_EEEEESI_SJ_SI_SJ_NS1C_6fusion15FusionCallbacksIS1G_NS1K_17LinearCombinationISI_fSI_fLNS_15FloatRoundStyleE2EEESH_S1J_JEEENS4_5SM1004TMEM4LOAD26SM100_TMEM_LOAD_32dp32b64xESZ_S19_NS4_39AutoVectorizingCopyWithAssumedAlignmentILi128EEENS4_14SM90_TMA_STOREES19_S1V_S1V_EEEvvEEEEvNT_6ParamsE)
        /*0038*/ 	.word	0x00000000


	//----- nvinfo : EIATTR_MIN_STACK_SIZE
	.align		4
.L_27:
        /*003c*/ 	.byte	0x04, 0x12
        /*003e*/ 	.short	(.L_29 - .L_28)
	.align		4
.L_28:
        /*0040*/ 	.word	index@(_ZN7cutlass13device_kernelINS_4gemm6kernel13GemmUniversalIN4cute5tupleIJiiiiEEENS1_10collective13CollectiveMmaINS1_35MainloopSm100TmaUmmaWarpSpecializedILi3ELi2ELi2ENS5_IJNS4_1CILi1EEESB_SB_EEEEENS5_IJNSA_ILi128EEENSA_ILi256EEENSA_ILi64EEEEEENS_6half_tENS5_IJlSB_lEEESI_SJ_NS4_8TiledMMAINS4_8MMA_AtomIJNS4_20SM100_MMA_F16BF16_SSISI_SI_fLi128ELi256ELNS4_4UMMA5MajorE0ELSO_0ELNSN_7ScaleInE0ELSP_0EEEEEENS4_6LayoutISC_NS5_IJNSA_ILi0EEEST_ST_EEEEENS5_IJNS4_10UnderscoreESW_SW_EEEEENS4_13SM90_TMA_LOADENS4_14ComposedLayoutINS4_7SwizzleILi3ELi4ELi3EEENS4_18smem_ptr_flag_bitsILi16EEENSS_INS5_IJNSA_ILi8EEESG_EEENS5_IJSG_SB_EEEEEEEvNS4_8identityESZ_S19_vS1A_EENS_8epilogue10collective18CollectiveEpilogueINS1C_23Sm100TmaWarpSpecializedILi4ELi2ELi64ELb1ELb0EEEJSH_NS5_IJNSS_ISE_SB_EENSS_ISG_SB_EEEEESI_SJ_SI_SJ_NS1C_6fusion15FusionCallbacksIS1G_NS1K_17LinearCombinationISI_fSI_fLNS_15FloatRoundStyleE2EEESH_S1J_JEEENS4_5SM1004TMEM4LOAD26SM100_TMEM_LOAD_32dp32b64xESZ_S19_NS4_39AutoVectorizingCopyWithAssumedAlignmentILi128EEENS4_14SM90_TMA_STOREES19_S1V_S1V_EEEvvEEEEvNT_6ParamsE)
        /*0044*/ 	.word	0x00000000
.L_29:


//--------------------- .nv.compat                --------------------------
	.section	.nv.compat,"",@"SHT_CUDA_COMPAT_INFO"
	.align	4
        /*0000*/ 	.byte	0x02, 0x09, 0x01, 0x00, 0x02, 0x02, 0x02, 0x00, 0x02, 0x05, 0x05, 0x00, 0x03, 0x07, 0x01, 0x01
        /*0010*/ 	.byte	0x02, 0x03, 0x01, 0x00, 0x02, 0x06, 0x01, 0x00, 0x04, 0x0b, 0x08, 0x00, 0x09, 0x00, 0x00, 0x00
        /*0020*/ 	.byte	0x00, 0x00, 0x00, 0x00


//--------------------- .nv.info._ZN7cutlass13device_kernelINS_4gemm6kernel13GemmUniversalIN4cute5tupleIJiiiiEEENS1_10collective13CollectiveMmaINS1_35MainloopSm100TmaUmmaWarpSpecializedILi3ELi2ELi2ENS5_IJNS4_1CILi1EEESB_SB_EEEEENS5_IJNSA_ILi128EEENSA_ILi256EEENSA_ILi64EEEEEENS_6half_tENS5_IJlSB_lEEESI_SJ_NS4_8TiledMMAINS4_8MMA_AtomIJNS4_20SM100_MMA_F16BF16_SSISI_SI_fLi128ELi256ELNS4_4UMMA5MajorE0ELSO_0ELNSN_7ScaleInE0ELSP_0EEEEEENS4_6LayoutISC_NS5_IJNSA_ILi0EEEST_ST_EEEEENS5_IJNS4_10UnderscoreESW_SW_EEEEENS4_13SM90_TMA_LOADENS4_14ComposedLayoutINS4_7SwizzleILi3ELi4ELi3EEENS4_18smem_ptr_flag_bitsILi16EEENSS_INS5_IJNSA_ILi8EEESG_EEENS5_IJSG_SB_EEEEEEEvNS4_8identityESZ_S19_vS1A_EENS_8epilogue10collective18CollectiveEpilogueINS1C_23Sm100TmaWarpSpecializedILi4ELi2ELi64ELb1ELb0EEEJSH_NS5_IJNSS_ISE_SB_EENSS_ISG_SB_EEEEESI_SJ_SI_SJ_NS1C_6fusion15FusionCallbacksIS1G_NS1K_17LinearCombinationISI_fSI_fLNS_15FloatRoundStyleE2EEESH_S1J_JEEENS4_5SM1004TMEM4LOAD26SM100_TMEM_LOAD_32dp32b64xESZ_S19_NS4_39AutoVectorizingCopyWithAssumedAlignmentILi128EEENS4_14SM90_TMA_STOREES19_S1V_S1V_EEEvvEEEEvNT_6ParamsE --------------------------
	.section	.nv.info._ZN7cutlass13device_kernelINS_4gemm6kernel13GemmUniversalIN4cute5tupleIJiiiiEEENS1_10collective13CollectiveMmaINS1_35MainloopSm100TmaUmmaWarpSpecializedILi3ELi2ELi2ENS5_IJNS4_1CILi1EEESB_SB_EEEEENS5_IJNSA_ILi128EEENSA_ILi256EEENSA_ILi64EEEEEENS_6half_tENS5_IJlSB_lEEESI_SJ_NS4_8TiledMMAINS4_8MMA_AtomIJNS4_20SM100_MMA_F16BF16_SSISI_SI_fLi128ELi256ELNS4_4UMMA5MajorE0ELSO_0ELNSN_7ScaleInE0ELSP_0EEEEEENS4_6LayoutISC_NS5_IJNSA_ILi0EEEST_ST_EEEEENS5_IJNS4_10UnderscoreESW_SW_EEEEENS4_13SM90_TMA_LOADENS4_14ComposedLayoutINS4_7SwizzleILi3ELi4ELi3EEENS4_18smem_ptr_flag_bitsILi16EEENSS_INS5_IJNSA_ILi8EEESG_EEENS5_IJSG_SB_EEEEEEEvNS4_8identityESZ_S19_vS1A_EENS_8epilogue10collective18CollectiveEpilogueINS1C_23Sm100TmaWarpSpecializedILi4ELi2ELi64ELb1ELb0EEEJSH_NS5_IJNSS_ISE_SB_EENSS_ISG_SB_EEEEESI_SJ_SI_SJ_NS1C_6fusion15FusionCallbacksIS1G_NS1K_17LinearCombinationISI_fSI_fLNS_15FloatRoundStyleE2EEESH_S1J_JEEENS4_5SM1004TMEM4LOAD26SM100_TMEM_LOAD_32dp32b64xESZ_S19_NS4_39AutoVectorizingCopyWithAssumedAlignmentILi128EEENS4_14SM90_TMA_STOREES19_S1V_S1V_EEEvvEEEEvNT_6ParamsE,"",@"SHT_CUDA_INFO"
	.sectionflags	@""
	.align	4


	//----- nvinfo : EIATTR_CUDA_API_VERSION
	.align		4
        /*0000*/ 	.byte	0x04, 0x37
        /*0002*/ 	.short	(.L_31 - .L_30)
.L_30:
        /*0004*/ 	.word	0x00000082


	//----- nvinfo : EIATTR_KPARAM_INFO
	.align		4
.L_31:
        /*0008*/ 	.byte	0x04, 0x17
        /*000a*/ 	.short	(.L_33 - .L_32)
.L_32:
        /*000c*/ 	.word	0x00000000
        /*0010*/ 	.short	0x0000
        /*0012*/ 	.short	0x0000
        /*0014*/ 	.byte	0x00, 0xf0, 0x01, 0x20


	//----- nvinfo : EIATTR_AT_ENTRY_FRAGMENTS
	.align		4
.L_33:
        /*0018*/ 	.byte	0x04, 0x4f
        /*001a*/ 	.short	(.L_35 - .L_34)


	//   ....[0]....
.L_34:
        /*001c*/ 	.word	0x00000006


	//----- nvinfo : EIATTR_RESERVED_SMEM_USED
	.align		4
.L_35:
        /*0020*/ 	.byte	0x01, 0x41
	.zero		2


	//----- nvinfo : EIATTR_SPARSE_MMA_MASK
	.align		4
        /*0024*/ 	.byte	0x03, 0x50
        /*0026*/ 	.short	0x0000


	//----- nvinfo : EIATTR_TCGEN05_1CTA_USED
	.align		4
        /*0028*/ 	.byte	0x01, 0x51
	.zero		2


	//----- nvinfo : EIATTR_MAXREG_COUNT
	.align		4
        /*002c*/ 	.byte	0x03, 0x1b
        /*002e*/ 	.short	0x00ff


	//----- nvinfo : EIATTR_NUM_BARRIERS
	.align		4
        /*0030*/ 	.byte	0x02, 0x4c
        /*0032*/ 	.byte	0x07
	.zero		1


	//----- nvinfo : EIATTR_EXTERNS
	.align		4
        /*0034*/ 	.byte	0x04, 0x0f
        /*0036*/ 	.short	(.L_37 - .L_36)


	//   ....[0]....
	.align		4
.L_36:
        /*0038*/ 	.word	index@(__assertfail)


	//----- nvinfo : EIATTR_MERCURY_ISA_VERSION
	.align		4
.L_37:
        /*003c*/ 	.byte	0x03, 0x5f
        /*003e*/ 	.short	0x0101


	//----- nvinfo : EIATTR_INT_WARP_WIDE_INSTR_OFFSETS
	.align		4
        /*0040*/ 	.byte	0x04, 0x31
        /*0042*/ 	.short	(.L_39 - .L_38)


	//   ....[0]....
.L_38:
        /*0044*/ 	.word	0x00001d90


	//   ....[1]....
        /*0048*/ 	.word	0x00003630


	//   ....[2]....
        /*004c*/ 	.word	0x00003650


	//   ....[3]....
        /*0050*/ 	.word	0x00003680


	//   ....[4]....
        /*0054*/ 	.word	0x00003fc0


	//   ....[5]....
        /*0058*/ 	.word	0x00004030


	//   ....[6]....
        /*005c*/ 	.word	0x00004110


	//   ....[7]....
        /*0060*/ 	.word	0x00004190


	//   ....[8]....
        /*0064*/ 	.word	0x000042a0


	//   ....[9]....
        /*0068*/ 	.word	0x00004330


	//   ....[10]....
        /*006c*/ 	.word	0x00004510


	//   ....[11]....
        /*0070*/ 	.word	0x00004670


	//----- nvinfo : EIATTR_COOP_GROUP_MASK_REGIDS
	.align		4
.L_39:
        /*0074*/ 	.byte	0x04, 0x29
        /*0076*/ 	.short	(.L_41 - .L_40)


	//   ....[0]....
.L_40:
        /*0078*/ 	.word	0xffffffff


	//   ....[1]....
        /*007c*/ 	.word	0xffffffff


	//   ....[2]....
        /*0080*/ 	.word	0xffffffff


	//   ....[3]....
        /*0084*/ 	.word	0xffffffff


	//   ....[4]....
        /*0088*/ 	.word	0xffffffff


	//   ....[5]....
        /*008c*/ 	.word	0xffffffff


	//   ....[6]....
        /*0090*/ 	.word	0xffffffff


	//   ....[7]....
        /*0094*/ 	.word	0xffffffff


	//   ....[8]....
        /*0098*/ 	.word	0xffffffff


	//   ....[9]....
        /*009c*/ 	.word	0xffffffff


	//   ....[10]....
        /*00a0*/ 	.word	0xffffffff


	//   ....[11]....
        /*00a4*/ 	.word	0xffffffff


	//   ....[12]....
        /*00a8*/ 	.word	0xffffffff


	//----- nvinfo : EIATTR_COOP_GROUP_INSTR_OFFSETS
	.align		4
.L_41:
        /*00ac*/ 	.byte	0x04, 0x28
        /*00ae*/ 	.short	(.L_43 - .L_42)


	//   ....[0]....
.L_42:
        /*00b0*/ 	.word	0x00000090


	//   ....[1]....
        /*00b4*/ 	.word	0x000004d0


	//   ....[2]....
        /*00b8*/ 	.word	0x00000620


	//   ....[3]....
        /*00bc*/ 	.word	0x000007c0


	//   ....[4]....
        /*00c0*/ 	.word	0x000008c0


	//   ....[5]....
        /*00c4*/ 	.word	0x00000a30


	//   ....[6]....
        /*00c8*/ 	.word	0x00000b90


	//   ....[7]....
        /*00cc*/ 	.word	0x00001c70


	//   ....[8]....
        /*00d0*/ 	.word	0x000029c0


	//   ....[9]....
        /*00d4*/ 	.word	0x00002bd0


	//   ....[10]....
        /*00d8*/ 	.word	0x00002c00


	//   ....[11]....
        /*00dc*/ 	.word	0x00003510


	//   ....[12]....
        /*00e0*/ 	.word	0x00003740


	//----- nvinfo : EIATTR_VRC_CTA_INIT_COUNT
	.align		4
.L_43:
        /*00e4*/ 	.byte	0x02, 0x4a
        /*00e6*/ 	.byte	0x80
	.zero		1


	//----- nvinfo : EIATTR_SYSCALL_OFFSETS
	.align		4
        /*00e8*/ 	.byte	0x04, 0x46
        /*00ea*/ 	.short	(.L_45 - .L_44)


	//   ....[0]....
.L_44:
        /*00ec*/ 	.word	0x00005120


	//   ....[1]....
        /*00f0*/ 	.word	0x00005210


	//   ....[2]....
        /*00f4*/ 	.word	0x00005b80


	//   ....[3]....
        /*00f8*/ 	.word	0x00007040


	//   ....[4]....
        /*00fc*/ 	.word	0x00008460


	//   ....[5]....
        /*0100*/ 	.word	0x00009870


	//----- nvinfo : EIATTR_MBARRIER_INSTR_OFFSETS
	.align		4
.L_45:
        /*0104*/ 	.byte	0x04, 0x39
        /*0106*/ 	.short	(.L_47 - .L_46)


	//   ....[0]....
.L_46:
        /*0108*/ 	.word	0x000005b0
        /*010c*/ 	.word	0x000000ff
        /*0110*/ 	.word	0x00000000
        /*0114*/ 	.short	0x0100
        /*0116*/ 	.byte	0x05
	.zero		1


	//   ....[1]....
        /*0118*/ 	.word	0x000005c0
        /*011c*/ 	.word	0x000000ff
        /*0120*/ 	.word	0x00000018
        /*0124*/ 	.short	0x0100
        /*0126*/ 	.byte	0x05
	.zero		1


	//   ....[2]....
        /*0128*/ 	.word	0x000005d0
        /*012c*/ 	.word	0x000000ff
        /*0130*/ 	.word	0x00000008
        /*0134*/ 	.short	0x0100
        /*0136*/ 	.byte	0x05
	.zero		1


	//   ....[3]....
        /*0138*/ 	.word	0x000005e0
        /*013c*/ 	.word	0x000000ff
        /*0140*/ 	.word	0x00000020
        /*0144*/ 	.short	0x0100
        /*0146*/ 	.byte	0x05
	.zero		1


	//   ....[4]....
        /*0148*/ 	.word	0x000005f0
        /*014c*/ 	.word	0x000000ff
        /*0150*/ 	.word	0x00000010
        /*0154*/ 	.short	0x0100
        /*0156*/ 	.byte	0x05
	.zero		1


	//   ....[5]....
        /*0158*/ 	.word	0x00000600
        /*015c*/ 	.word	0x000000ff
        /*0160*/ 	.word	0x00000028
        /*0164*/ 	.short	0x0100
        /*0166*/ 	.byte	0x05
	.zero		1


	//   ....[6]....
        /*0168*/ 	.word	0x00000730
        /*016c*/ 	.word	0x000000ff
        /*0170*/ 	.word	0x00000030
        /*0174*/ 	.short	0x0100
        /*0176*/ 	.byte	0x07
	.zero		1


	//   ....[7]....
        /*0178*/ 	.word	0x00000740
        /*017c*/ 	.word	0x000000ff
        /*0180*/ 	.word	0x00000050
        /*0184*/ 	.short	0x0100
        /*0186*/ 	.byte	0x07
	.zero		1


	//   ....[8]....
        /*0188*/ 	.word	0x00000750
        /*018c*/ 	.word	0x000000ff
        /*0190*/ 	.word	0x00000038
        /*0194*/ 	.short	0x0100
        /*0196*/ 	.byte	0x07
	.zero		1


	//   ....[9]....
        /*0198*/ 	.word	0x00000760
        /*019c*/ 	.word	0x000000ff
        /*01a0*/ 	.word	0x00000058
        /*01a4*/ 	.short	0x0100
        /*01a6*/ 	.byte	0x07
	.zero		1


	//   ....[10]....
        /*01a8*/ 	.word	0x00000770
        /*01ac*/ 	.word	0x000000ff
        /*01b0*/ 	.word	0x00000040
        /*01b4*/ 	.short	0x0100
        /*01b6*/ 	.byte	0x07
	.zero		1


	//   ....[11]....
        /*01b8*/ 	.word	0x00000780
        /*01bc*/ 	.word	0x000000ff
        /*01c0*/ 	.word	0x00000060
        /*01c4*/ 	.short	0x0100
        /*01c6*/ 	.byte	0x07
	.zero		1


	//   ....[12]....
        /*01c8*/ 	.word	0x00000790
        /*01cc*/ 	.word	0x000000ff
        /*01d0*/ 	.word	0x00000048
        /*01d4*/ 	.short	0x0100
        /*01d6*/ 	.byte	0x07
	.zero		1


	//   ....[13]....
        /*01d8*/ 	.word	0x000007a0
        /*01dc*/ 	.word	0x000000ff
        /*01e0*/ 	.word	0x00000068
        /*01e4*/ 	.short	0x0100
        /*01e6*/ 	.byte	0x07
	.zero		1


	//   ....[14]....
        /*01e8*/ 	.word	0x00000890
        /*01ec*/ 	.word	0x000000ff
        /*01f0*/ 	.word	0x00000070
        /*01f4*/ 	.short	0x0100
        /*01f6*/ 	.byte	0x05
	.zero		1


	//   ....[15]....
        /*01f8*/ 	.word	0x000008a0
        /*01fc*/ 	.word	0x000000ff
        /*0200*/ 	.word	0x00000078
        /*0204*/ 	.short	0x0100
        /*0206*/ 	.byte	0x05
	.zero		1


	//   ....[16]....
        /*0208*/ 	.word	0x000009e0
        /*020c*/ 	.word	0x000000ff
        /*0210*/ 	.word	0x00000080
        /*0214*/ 	.short	0x0100
        /*0216*/ 	.byte	0x05
	.zero		1


	//   ....[17]....
        /*0218*/ 	.word	0x000009f0
        /*021c*/ 	.word	0x000000ff
        /*0220*/ 	.word	0x00000090
        /*0224*/ 	.short	0x0100
        /*0226*/ 	.byte	0x05
	.zero		1


	//   ....[18]....
        /*0228*/ 	.word	0x00000a00
        /*022c*/ 	.word	0x000000ff
        /*0230*/ 	.word	0x00000088
        /*0234*/ 	.short	0x0100
        /*0236*/ 	.byte	0x05
	.zero		1


	//   ....[19]....
        /*0238*/ 	.word	0x00000a10
        /*023c*/ 	.word	0x000000ff
        /*0240*/ 	.word	0x00000098
        /*0244*/ 	.short	0x0100
        /*0246*/ 	.byte	0x05
	.zero		1


	//   ....[20]....
        /*0248*/ 	.word	0x00000b40
        /*024c*/ 	.word	0x000000ff
        /*0250*/ 	.word	0x000000a0
        /*0254*/ 	.short	0x0100
        /*0256*/ 	.byte	0x07
	.zero		1


	//   ....[21]....
        /*0258*/ 	.word	0x00000b50
        /*025c*/ 	.word	0x000000ff
        /*0260*/ 	.word	0x000000b0
        /*0264*/ 	.short	0x0100
        /*0266*/ 	.byte	0x07
	.zero		1


	//   ....[22]....
        /*0268*/ 	.word	0x00000b60
        /*026c*/ 	.word	0x000000ff
        /*0270*/ 	.word	0x000000a8
        /*0274*/ 	.short	0x0100
        /*0276*/ 	.byte	0x07
	.zero		1


	//   ....[23]....
        /*0278*/ 	.word	0x00000b70
        /*027c*/ 	.word	0x000000ff
        /*0280*/ 	.word	0x000000b8
        /*0284*/ 	.short	0x0100
        /*0286*/ 	.byte	0x07
	.zero		1


	//   ....[24]....
        /*0288*/ 	.word	0x00000c60
        /*028c*/ 	.word	0x000000ff
        /*0290*/ 	.word	0x000000c0
        /*0294*/ 	.short	0x0100
        /*0296*/ 	.byte	0x05
	.zero		1


	//   ....[25]....
        /*0298*/ 	.word	0x00000c70
        /*029c*/ 	.word	0x000000ff
        /*02a0*/ 	.word	0x000000d0
        /*02a4*/ 	.short	0x0100
        /*02a6*/ 	.byte	0x05
	.zero		1


	//   ....[26]....
        /*02a8*/ 	.word	0x00000c80
        /*02ac*/ 	.word	0x000000ff
        /*02b0*/ 	.word	0x000000c8
        /*02b4*/ 	.short	0x0100
        /*02b6*/ 	.byte	0x05
	.zero		1


	//   ....[27]....
        /*02b8*/ 	.word	0x00000c90
        /*02bc*/ 	.word	0x000000ff
        /*02c0*/ 	.word	0x000000d8
        /*02c4*/ 	.short	0x0100
        /*02c6*/ 	.byte	0x05
	.zero		1


	//   ....[28]....
        /*02c8*/ 	.word	0x00001570
        /*02cc*/ 	.word	0x00000003
        /*02d0*/ 	.word	0x000000d0
        /*02d4*/ 	.short	0x010a
        /*02d6*/ 	.byte	0xff
	.zero		1


	//   ....[29]....
        /*02d8*/ 	.word	0x000015a0
        /*02dc*/ 	.word	0x00000003
        /*02e0*/ 	.word	0x000000c0
        /*02e4*/ 	.short	0x0101
        /*02e6*/ 	.byte	0xff
	.zero		1


	//   ....[30]....
        /*02e8*/ 	.word	0x00001670
        /*02ec*/ 	.word	0x000000ff
        /*02f0*/ 	.word	0x00000018
        /*02f4*/ 	.short	0x010a
        /*02f6*/ 	.byte	0x08
	.zero		1


	//   ....[31]....
        /*02f8*/ 	.word	0x00001710
        /*02fc*/ 	.word	0x000000ff
        /*0300*/ 	.word	0x00000018
        /*0304*/ 	.short	0x010a
        /*0306*/ 	.byte	0x21
	.zero		1


	//   ....[32]....
        /*0308*/ 	.word	0x00001860
        /*030c*/ 	.word	0x000000ff
        /*0310*/ 	.word	0x00000018
        /*0314*/ 	.short	0x010a
        /*0316*/ 	.byte	0x08
	.zero		1


	//   ....[33]....
        /*0318*/ 	.word	0x00001970
        /*031c*/ 	.word	0x000000ff
        /*0320*/ 	.word	0x00000078
        /*0324*/ 	.short	0x0101
        /*0326*/ 	.byte	0x04
	.zero		1


	//   ....[34]....
        /*0328*/ 	.word	0x00001990
        /*032c*/ 	.word	0x000000ff
        /*0330*/ 	.word	0x00000018
        /*0334*/ 	.short	0x010a
        /*0336*/ 	.byte	0x08
	.zero		1


	//   ....[35]....
        /*0338*/ 	.word	0x00001a10
        /*033c*/ 	.word	0x000000ff
        /*0340*/ 	.word	0x00000018
        /*0344*/ 	.short	0x010a
        /*0346*/ 	.byte	0x11
	.zero		1


	//   ....[36]....
        /*0348*/ 	.word	0x00001b60
        /*034c*/ 	.word	0x000000ff
        /*0350*/ 	.word	0x00000018
        /*0354*/ 	.short	0x010a
        /*0356*/ 	.byte	0x08
	.zero		1


	//   ....[37]....
        /*0358*/ 	.word	0x00001ca0
        /*035c*/ 	.word	0x00000002
        /*0360*/ 	.word	0x00000080
        /*0364*/ 	.short	0x010a
        /*0366*/ 	.byte	0xff
	.zero		1


	//   ....[38]....
        /*0368*/ 	.word	0x00001d60
        /*036c*/ 	.word	0x00000002
        /*0370*/ 	.word	0x00000000
        /*0374*/ 	.short	0x0101
        /*0376*/ 	.byte	0xff
	.zero		1


	//   ....[39]....
        /*0378*/ 	.word	0x000022c0
        /*037c*/ 	.word	0x000000ff
        /*0380*/ 	.word	0x00000000
        /*0384*/ 	.short	0x010a
        /*0386*/ 	.byte	0x05
	.zero		1


	//   ....[40]....
        /*0388*/ 	.word	0x00002350
        /*038c*/ 	.word	0x000000ff
        /*0390*/ 	.word	0x00000000
        /*0394*/ 	.short	0x010a
        /*0396*/ 	.byte	0x05
	.zero		1


	//   ....[41]....
        /*0398*/ 	.word	0x000023f0
        /*039c*/ 	.word	0x00000000
        /*03a0*/ 	.word	0x00000000
        /*03a4*/ 	.short	0x010a
        /*03a6*/ 	.byte	0xff
	.zero		1


	//   ....[42]....
        /*03a8*/ 	.word	0x00002510
        /*03ac*/ 	.word	0x00000000
        /*03b0*/ 	.word	0x000000c0
        /*03b4*/ 	.short	0x010a
        /*03b6*/ 	.byte	0xff
	.zero		1


	//   ....[43]....
        /*03b8*/ 	.word	0x00002570
        /*03bc*/ 	.word	0x00000004
        /*03c0*/ 	.word	0x00000000
        /*03c4*/ 	.short	0x0101
        /*03c6*/ 	.byte	0xff
	.zero		1


	//   ....[44]....
        /*03c8*/ 	.word	0x00002590
        /*03cc*/ 	.word	0x000000ff
        /*03d0*/ 	.word	0x00000090
        /*03d4*/ 	.short	0x010a
        /*03d6*/ 	.byte	0x05
	.zero		1


	//   ....[45]....
        /*03d8*/ 	.word	0x000026b0
        /*03dc*/ 	.word	0x00000000
        /*03e0*/ 	.word	0x00000080
        /*03e4*/ 	.short	0x010a
        /*03e6*/ 	.byte	0xff
	.zero		1


	//   ....[46]....
        /*03e8*/ 	.word	0x000027c0
        /*03ec*/ 	.word	0x00000000
        /*03f0*/ 	.word	0x00000000
        /*03f4*/ 	.short	0x0101
        /*03f6*/ 	.byte	0xff
	.zero		1


	//   ....[47]....
        /*03f8*/ 	.word	0x00002850
        /*03fc*/ 	.word	0x000000ff
        /*0400*/ 	.word	0x00000090
        /*0404*/ 	.short	0x0106
        /*0406*/ 	.byte	0x05
	.zero		1


	//   ....[48]....
        /*0408*/ 	.word	0x00002870
        /*040c*/ 	.word	0x000000ff
        /*0410*/ 	.word	0x00000090
        /*0414*/ 	.short	0x010a
        /*0416*/ 	.byte	0x05
	.zero		1


	//   ....[49]....
        /*0418*/ 	.word	0x00002900
        /*041c*/ 	.word	0x000000ff
        /*0420*/ 	.word	0x00000090
        /*0424*/ 	.short	0x0106
        /*0426*/ 	.byte	0x04
	.zero		1


	//   ....[50]....
        /*0428*/ 	.word	0x00002940
        /*042c*/ 	.word	0x00000000
        /*0430*/ 	.word	0x00000090
        /*0434*/ 	.short	0x010a
        /*0436*/ 	.byte	0xff
	.zero		1


	//   ....[51]....
        /*0438*/ 	.word	0x00002e80
        /*043c*/ 	.word	0x00000000
        /*0440*/ 	.word	0x00000080
        /*0444*/ 	.short	0x010a
        /*0446*/ 	.byte	0xff
	.zero		1


	//   ....[52]....
        /*0448*/ 	.word	0x00002f90
        /*044c*/ 	.word	0x00000003
        /*0450*/ 	.word	0x00000000
        /*0454*/ 	.short	0x0101
        /*0456*/ 	.byte	0xff
	.zero		1


	//   ....[53]....
        /*0458*/ 	.word	0x00002fa0
        /*045c*/ 	.word	0x000000ff
        /*0460*/ 	.word	0x00000000
        /*0464*/ 	.short	0x010a
        /*0466*/ 	.byte	0x06
	.zero		1


	//   ....[54]....
        /*0468*/ 	.word	0x00002fc0
        /*046c*/ 	.word	0x000000ff
        /*0470*/ 	.word	0x000000b0
        /*0474*/ 	.short	0x010a
        /*0476*/ 	.byte	0x07
	.zero		1


	//   ....[55]....
        /*0478*/ 	.word	0x00003090
        /*047c*/ 	.word	0x000000ff
        /*0480*/ 	.word	0x00000000
        /*0484*/ 	.short	0x010a
        /*0486*/ 	.byte	0x06
	.zero		1


	//   ....[56]....
        /*0488*/ 	.word	0x000031c0
        /*048c*/ 	.word	0x000000ff
        /*0490*/ 	.word	0x00000000
        /*0494*/ 	.short	0x010a
        /*0496*/ 	.byte	0x1a
	.zero		1


	//   ....[57]....
        /*0498*/ 	.word	0x00003460
        /*049c*/ 	.word	0x000000ff
        /*04a0*/ 	.word	0x00000000
        /*04a4*/ 	.short	0x010a
        /*04a6*/ 	.byte	0x06
	.zero		1


	//   ....[58]....
        /*04a8*/ 	.word	0x000034f0
        /*04ac*/ 	.word	0x000000ff
        /*04b0*/ 	.word	0x00000000
        /*04b4*/ 	.short	0x010a
        /*04b6*/ 	.byte	0x07
	.zero		1


	//   ....[59]....
        /*04b8*/ 	.word	0x00003970
        /*04bc*/ 	.word	0x00000000
        /*04c0*/ 	.word	0x00000080
        /*04c4*/ 	.short	0x010a
        /*04c6*/ 	.byte	0xff
	.zero		1


	//   ....[60]....
        /*04c8*/ 	.word	0x00003a30
        /*04cc*/ 	.word	0x00000000
        /*04d0*/ 	.word	0x00000000
        /*04d4*/ 	.short	0x0101
        /*04d6*/ 	.byte	0xff
	.zero		1


	//   ....[61]....
        /*04d8*/ 	.word	0x00003d50
        /*04dc*/ 	.word	0x000000ff
        /*04e0*/ 	.word	0x00000078
        /*04e4*/ 	.short	0x010a
        /*04e6*/ 	.byte	0x07
	.zero		1


	//   ....[62]....
        /*04e8*/ 	.word	0x00003f40
        /*04ec*/ 	.word	0x000000ff
        /*04f0*/ 	.word	0x00000050
        /*04f4*/ 	.short	0x010a
        /*04f6*/ 	.byte	0x07
	.zero		1


	//   ....[63]....
        /*04f8*/ 	.word	0x000040b0
        /*04fc*/ 	.word	0x000000ff
        /*0500*/ 	.word	0x00000030
        /*0504*/ 	.short	0x010b
        /*0506*/ 	.byte	0x07
	.zero		1


	//   ....[64]....
        /*0508*/ 	.word	0x000040c0
        /*050c*/ 	.word	0x000000ff
        /*0510*/ 	.word	0x00000000
        /*0514*/ 	.short	0x0101
        /*0516*/ 	.byte	0x08
	.zero		1


	//   ....[65]....
        /*0518*/ 	.word	0x000040e0
        /*051c*/ 	.word	0x000000ff
        /*0520*/ 	.word	0x00000058
        /*0524*/ 	.short	0x010a
        /*0526*/ 	.byte	0x07
	.zero		1


	//   ....[66]....
        /*0528*/ 	.word	0x00004240
        /*052c*/ 	.word	0x000000ff
        /*0530*/ 	.word	0x00000038
        /*0534*/ 	.short	0x010b
        /*0536*/ 	.byte	0x07
	.zero		1


	//   ....[67]....
        /*0538*/ 	.word	0x00004250
        /*053c*/ 	.word	0x000000ff
        /*0540*/ 	.word	0x00000000
        /*0544*/ 	.short	0x0101
        /*0546*/ 	.byte	0x08
	.zero		1


	//   ....[68]....
        /*0548*/ 	.word	0x00004260
        /*054c*/ 	.word	0x000000ff
        /*0550*/ 	.word	0x00000060
        /*0554*/ 	.short	0x010a
        /*0556*/ 	.byte	0x07
	.zero		1


	//   ....[69]....
        /*0558*/ 	.word	0x00004400
        /*055c*/ 	.word	0x000000ff
        /*0560*/ 	.word	0x00000040
        /*0564*/ 	.short	0x010b
        /*0566*/ 	.byte	0x07
	.zero		1


	//   ....[70]....
        /*0568*/ 	.word	0x00004470
        /*056c*/ 	.word	0x000000ff
        /*0570*/ 	.word	0x00000000
        /*0574*/ 	.short	0x0101
        /*0576*/ 	.byte	0x08
	.zero		1


	//   ....[71]....
        /*0578*/ 	.word	0x000044a0
        /*057c*/ 	.word	0x000000ff
        /*0580*/ 	.word	0x00000068
        /*0584*/ 	.short	0x010a
        /*0586*/ 	.byte	0x07
	.zero		1


	//   ....[72]....
        /*0588*/ 	.word	0x000046b0
        /*058c*/ 	.word	0x000000ff
        /*0590*/ 	.word	0x00000048
        /*0594*/ 	.short	0x010b
        /*0596*/ 	.byte	0x07
	.zero		1


	//   ....[73]....
        /*0598*/ 	.word	0x000046d0
        /*059c*/ 	.word	0x000000ff
        /*05a0*/ 	.word	0x00000000
        /*05a4*/ 	.short	0x0101
        /*05a6*/ 	.byte	0x0d
	.zero		1


	//   ....[74]....
        /*05a8*/ 	.word	0x00004700
        /*05ac*/ 	.word	0x000000ff
        /*05b0*/ 	.word	0x00000050
        /*05b4*/ 	.short	0x010a
        /*05b6*/ 	.byte	0x07
	.zero		1


	//   ....[75]....
        /*05b8*/ 	.word	0x00004720
        /*05bc*/ 	.word	0x000000ff
        /*05c0*/ 	.word	0x00000058
        /*05c4*/ 	.short	0x010a
        /*05c6*/ 	.byte	0x07
	.zero		1


	//   ....[76]....
        /*05c8*/ 	.word	0x00004740
        /*05cc*/ 	.word	0x000000ff
        /*05d0*/ 	.word	0x00000060
        /*05d4*/ 	.short	0x010a
        /*05d6*/ 	.byte	0x07
	.zero		1


	//   ....[77]....
        /*05d8*/ 	.word	0x00004780
        /*05dc*/ 	.word	0x00000000
        /*05e0*/ 	.word	0x00000068
        /*05e4*/ 	.short	0x010a
        /*05e6*/ 	.byte	0xff
	.zero		1


	//   ....[78]....
        /*05e8*/ 	.word	0x00004ae0
        /*05ec*/ 	.word	0x00000000
        /*05f0*/ 	.word	0x00000080
        /*05f4*/ 	.short	0x010a
        /*05f6*/ 	.byte	0xff
	.zero		1


	//   ....[79]....
        /*05f8*/ 	.word	0x00004bf0
        /*05fc*/ 	.word	0x00000000
        /*0600*/ 	.word	0x00000000
        /*0604*/ 	.short	0x0101
        /*0606*/ 	.byte	0xff
	.zero		1


	//   ....[80]....
        /*0608*/ 	.word	0x000056a0
        /*060c*/ 	.word	0x000000ff
        /*0610*/ 	.word	0x00000030
        /*0614*/ 	.short	0x010a
        /*0616*/ 	.byte	0x30
	.zero		1


	//   ....[81]....
        /*0618*/ 	.word	0x00005760
        /*061c*/ 	.word	0x00000057
        /*0620*/ 	.word	0x000000a0
        /*0624*/ 	.short	0x010a
        /*0626*/ 	.byte	0xff
	.zero		1


	//   ....[82]....
        /*0628*/ 	.word	0x00005890
        /*062c*/ 	.word	0x000000ff
        /*0630*/ 	.word	0x00000030
        /*0634*/ 	.short	0x010a
        /*0636*/ 	.byte	0x30
	.zero		1


	//   ....[83]....
        /*0638*/ 	.word	0x00005a60
        /*063c*/ 	.word	0x00000057
        /*0640*/ 	.word	0x000000a0
        /*0644*/ 	.short	0x010a
        /*0646*/ 	.byte	0xff
	.zero		1


	//   ....[84]....
        /*0648*/ 	.word	0x00006ce0
        /*064c*/ 	.word	0x00000000
        /*0650*/ 	.word	0x00000000
        /*0654*/ 	.short	0x0101
        /*0656*/ 	.byte	0xff
	.zero		1


	//   ....[85]....
        /*0658*/ 	.word	0x00006cf0
        /*065c*/ 	.word	0x00000003
        /*0660*/ 	.word	0x00000030
        /*0664*/ 	.short	0x010a
        /*0666*/ 	.byte	0xff
	.zero		1


	//   ....[86]....
        /*0668*/ 	.word	0x00006dd0
        /*066c*/ 	.word	0x00000003
        /*0670*/ 	.word	0x00000030
        /*0674*/ 	.short	0x010a
        /*0676*/ 	.byte	0xff
	.zero		1


	//   ....[87]....
        /*0678*/ 	.word	0x00008100
        /*067c*/ 	.word	0x00000055
        /*0680*/ 	.word	0x00000000
        /*0684*/ 	.short	0x0101
        /*0686*/ 	.byte	0xff
	.zero		1


	//   ....[88]....
        /*0688*/ 	.word	0x00008120
        /*068c*/ 	.word	0x00000000
        /*0690*/ 	.word	0x00000030
        /*0694*/ 	.short	0x010a
        /*0696*/ 	.byte	0xff
	.zero		1


	//   ....[89]....
        /*0698*/ 	.word	0x000081f0
        /*069c*/ 	.word	0x00000000
        /*06a0*/ 	.word	0x00000030
        /*06a4*/ 	.short	0x010a
        /*06a6*/ 	.byte	0xff
	.zero		1


	//   ....[90]....
        /*06a8*/ 	.word	0x00009520
        /*06ac*/ 	.word	0x00000054
        /*06b0*/ 	.word	0x00000000
        /*06b4*/ 	.short	0x0101
        /*06b6*/ 	.byte	0xff
	.zero		1


	//   ....[91]....
        /*06b8*/ 	.word	0x00009540
        /*06bc*/ 	.word	0x00000003
        /*06c0*/ 	.word	0x00000030
        /*06c4*/ 	.short	0x010a
        /*06c6*/ 	.byte	0xff
	.zero		1


	//   ....[92]....
        /*06c8*/ 	.word	0x00009610
        /*06cc*/ 	.word	0x00000003
        /*06d0*/ 	.word	0x00000030
        /*06d4*/ 	.short	0x010a
        /*06d6*/ 	.byte	0xff
	.zero		1


	//   ....[93]....
        /*06d8*/ 	.word	0x000099d0
        /*06dc*/ 	.word	0x000000ff
        /*06e0*/ 	.word	0x00000000
        /*06e4*/ 	.short	0x0101
        /*06e6*/ 	.byte	0x05
	.zero		1


	//   ....[94]....
        /*06e8*/ 	.word	0x0000a990
        /*06ec*/ 	.word	0x00000000
        /*06f0*/ 	.word	0x00000000
        /*06f4*/ 	.short	0x0101
        /*06f6*/ 	.byte	0xff
	.zero		1


	//   ....[95]....
        /*06f8*/ 	.word	0x0000ac00
        /*06fc*/ 	.word	0x000000ff
        /*0700*/ 	.word	0x00000000
        /*0704*/ 	.short	0x0101
        /*0706*/ 	.byte	0x04
	.zero		1


	//   ....[96]....
        /*0708*/ 	.word	0x0000ac20
        /*070c*/ 	.word	0x00000003
        /*0710*/ 	.word	0x000000d0
        /*0714*/ 	.short	0x010a
        /*0716*/ 	.byte	0xff
	.zero		1


	//   ....[97]....
        /*0718*/ 	.word	0x0000ac80
        /*071c*/ 	.word	0x00000002
        /*0720*/ 	.word	0x00000018
        /*0724*/ 	.short	0x010a
        /*0726*/ 	.byte	0xff
	.zero		1


	//   ....[98]....
        /*0728*/ 	.word	0x0000ace0
        /*072c*/ 	.word	0x00000002
        /*0730*/ 	.word	0x00000018
        /*0734*/ 	.short	0x010a
        /*0736*/ 	.byte	0xff
	.zero		1


	//   ....[99]....
        /*0738*/ 	.word	0x0000ad30
        /*073c*/ 	.word	0x00000002
        /*0740*/ 	.word	0x00000080
        /*0744*/ 	.short	0x010a
        /*0746*/ 	.byte	0xff
	.zero		1


	//   ....[100]....
        /*0748*/ 	.word	0x0000ad90
        /*074c*/ 	.word	0x00000000
        /*0750*/ 	.word	0x00000000
        /*0754*/ 	.short	0x010a
        /*0756*/ 	.byte	0xff
	.zero		1


	//   ....[101]....
        /*0758*/ 	.word	0x0000adf0
        /*075c*/ 	.word	0x00000000
        /*0760*/ 	.word	0x00000000
        /*0764*/ 	.short	0x010a
        /*0766*/ 	.byte	0xff
	.zero		1


	//   ....[102]....
        /*0768*/ 	.word	0x0000ae40
        /*076c*/ 	.word	0x00000000
        /*0770*/ 	.word	0x000000c0
        /*0774*/ 	.short	0x010a
        /*0776*/ 	.byte	0xff
	.zero		1


	//   ....[103]....
        /*0778*/ 	.word	0x0000aea0
        /*077c*/ 	.word	0x00000000
        /*0780*/ 	.word	0x00000090
        /*0784*/ 	.short	0x010a
        /*0786*/ 	.byte	0xff
	.zero		1


	//   ....[104]....
        /*0788*/ 	.word	0x0000aef0
        /*078c*/ 	.word	0x00000000
        /*0790*/ 	.word	0x00000080
        /*0794*/ 	.short	0x010a
        /*0796*/ 	.byte	0xff
	.zero		1


	//   ....[105]....
        /*0798*/ 	.word	0x0000af50
        /*079c*/ 	.word	0x00000000
        /*07a0*/ 	.word	0x00000090
        /*07a4*/ 	.short	0x010a
        /*07a6*/ 	.byte	0xff
	.zero		1


	//   ....[106]....
        /*07a8*/ 	.word	0x0000afa0
        /*07ac*/ 	.word	0x00000000
        /*07b0*/ 	.word	0x00000080
        /*07b4*/ 	.short	0x010a
        /*07b6*/ 	.byte	0xff
	.zero		1


	//   ....[107]....
        /*07b8*/ 	.word	0x0000b000
        /*07bc*/ 	.word	0x00000003
        /*07c0*/ 	.word	0x000000b0
        /*07c4*/ 	.short	0x010a
        /*07c6*/ 	.byte	0xff
	.zero		1


	//   ....[108]....
        /*07c8*/ 	.word	0x0000b060
        /*07cc*/ 	.word	0x00000000
        /*07d0*/ 	.word	0x00000000
        /*07d4*/ 	.short	0x010a
        /*07d6*/ 	.byte	0xff
	.zero		1


	//   ....[109]....
        /*07d8*/ 	.word	0x0000b0c0
        /*07dc*/ 	.word	0x00000000
        /*07e0*/ 	.word	0x00000000
        /*07e4*/ 	.short	0x010a
        /*07e6*/ 	.byte	0xff
	.zero		1


	//   ....[110]....
        /*07e8*/ 	.word	0x0000b120
        /*07ec*/ 	.word	0x00000000
        /*07f0*/ 	.word	0x00000000
        /*07f4*/ 	.short	0x010a
        /*07f6*/ 	.byte	0xff
	.zero		1


	//   ....[111]....
        /*07f8*/ 	.word	0x0000b170
        /*07fc*/ 	.word	0x00000000
        /*0800*/ 	.word	0x00000080
        /*0804*/ 	.short	0x010a
        /*0806*/ 	.byte	0xff
	.zero		1


	//   ....[112]....
        /*0808*/ 	.word	0x0000b1d0
        /*080c*/ 	.word	0x00000000
        /*0810*/ 	.word	0x00000078
        /*0814*/ 	.short	0x010a
        /*0816*/ 	.byte	0xff
	.zero		1


	//   ....[113]....
        /*0818*/ 	.word	0x0000b230
        /*081c*/ 	.word	0x00000003
        /*0820*/ 	.word	0x00000050
        /*0824*/ 	.short	0x010a
        /*0826*/ 	.byte	0xff
	.zero		1


	//   ....[114]....
        /*0828*/ 	.word	0x0000b290
        /*082c*/ 	.word	0x00000003
        /*0830*/ 	.word	0x00000058
        /*0834*/ 	.short	0x010a
        /*0836*/ 	.byte	0xff
	.zero		1


	//   ....[115]....
        /*0838*/ 	.word	0x0000b2f0
        /*083c*/ 	.word	0x00000003
        /*0840*/ 	.word	0x00000060
        /*0844*/ 	.short	0x010a
        /*0846*/ 	.byte	0xff
	.zero		1


	//   ....[116]....
        /*0848*/ 	.word	0x0000b350
        /*084c*/ 	.word	0x00000003
        /*0850*/ 	.word	0x00000068
        /*0854*/ 	.short	0x010a
        /*0856*/ 	.byte	0xff
	.zero		1


	//   ....[117]....
        /*0858*/ 	.word	0x0000b3b0
        /*085c*/ 	.word	0x00000000
        /*0860*/ 	.word	0x00000050
        /*0864*/ 	.short	0x010a
        /*0866*/ 	.byte	0xff
	.zero		1


	//   ....[118]....
        /*0868*/ 	.word	0x0000b410
        /*086c*/ 	.word	0x00000000
        /*0870*/ 	.word	0x00000058
        /*0874*/ 	.short	0x010a
        /*0876*/ 	.byte	0xff
	.zero		1


	//   ....[119]....
        /*0878*/ 	.word	0x0000b470
        /*087c*/ 	.word	0x00000000
        /*0880*/ 	.word	0x00000060
        /*0884*/ 	.short	0x010a
        /*0886*/ 	.byte	0xff
	.zero		1


	//   ....[120]....
        /*0888*/ 	.word	0x0000b4c0
        /*088c*/ 	.word	0x00000000
        /*0890*/ 	.word	0x00000080
        /*0894*/ 	.short	0x010a
        /*0896*/ 	.byte	0xff
	.zero		1


	//   ....[121]....
        /*0898*/ 	.word	0x0000b520
        /*089c*/ 	.word	0x00000003
        /*08a0*/ 	.word	0x00000030
        /*08a4*/ 	.short	0x010a
        /*08a6*/ 	.byte	0xff
	.zero		1


	//   ....[122]....
        /*08a8*/ 	.word	0x0000b570
        /*08ac*/ 	.word	0x00000057
        /*08b0*/ 	.word	0x000000a0
        /*08b4*/ 	.short	0x010a
        /*08b6*/ 	.byte	0xff
	.zero		1


	//   ....[123]....
        /*08b8*/ 	.word	0x0000b5c0
        /*08bc*/ 	.word	0x00000003
        /*08c0*/ 	.word	0x00000030
        /*08c4*/ 	.short	0x010a
        /*08c6*/ 	.byte	0xff
	.zero		1


	//   ....[124]....
        /*08c8*/ 	.word	0x0000b610
        /*08cc*/ 	.word	0x00000000
        /*08d0*/ 	.word	0x00000030
        /*08d4*/ 	.short	0x010a
        /*08d6*/ 	.byte	0xff
	.zero		1


	//   ....[125]....
        /*08d8*/ 	.word	0x0000b660
        /*08dc*/ 	.word	0x00000003
        /*08e0*/ 	.word	0x00000030
        /*08e4*/ 	.short	0x010a
        /*08e6*/ 	.byte	0xff
	.zero		1


	//----- nvinfo : EIATTR_NUM_MBARRIERS
	.align		4
.L_47:
        /*08e8*/ 	.byte	0x03, 0x38
        /*08ea*/ 	.short	0x001c


	//----- nvinfo : EIATTR_EXIT_INSTR_OFFSETS
	.align		4
        /*08ec*/ 	.byte	0x04, 0x1c
        /*08ee*/ 	.short	(.L_49 - .L_48)


	//   ....[0]....
.L_48:
        /*08f0*/ 	.word	0x00002420


	//   ....[1]....
        /*08f4*/ 	.word	0x00002910


	//   ....[2]....
        /*08f8*/ 	.word	0x00002970


	//   ....[3]....
        /*08fc*/ 	.word	0x00003750


	//   ....[4]....
        /*0900*/ 	.word	0x000047b0


	//   ....[5]....
        /*0904*/ 	.word	0x000047f0


	//   ....[6]....
        /*0908*/ 	.word	0x0000aaf0


	//   ....[7]....
        /*090c*/ 	.word	0x0000ab70


	//   ....[8]....
        /*0910*/ 	.word	0x0000aba0


	//   ....[9]....
        /*0914*/ 	.word	0x0000ac10


	//----- nvinfo : EIATTR_MAX_THREADS
	.align		4
.L_49:
        /*0918*/ 	.byte	0x04, 0x05
        /*091a*/ 	.short	(.L_51 - .L_50)
.L_50:
        /*091c*/ 	.word	0x00000100
        /*0920*/ 	.word	0x00000001
        /*0924*/ 	.word	0x00000001


	//----- nvinfo : EIATTR_CRS_STACK_SIZE
	.align		4
.L_51:
        /*0928*/ 	.byte	0x04, 0x1e
        /*092a*/ 	.short	(.L_53 - .L_52)
.L_52:
        /*092c*/ 	.word	0x00000000


	//----- nvinfo : EIATTR_CBANK_PARAM_SIZE
	.align		4
.L_53:
        /*0930*/ 	.byte	0x03, 0x19
        /*0932*/ 	.short	0x0800


	//----- nvinfo : EIATTR_PARAM_CBANK
	.align		4
        /*0934*/ 	.byte	0x04, 0x0a
        /*0936*/ 	.short	(.L_55 - .L_54)
	.align		4
.L_54:
        /*0938*/ 	.word	index@(.nv.constant0._ZN7cutlass13device_kernelINS_4gemm6kernel13GemmUniversalIN4cute5tupleIJiiiiEEENS1_10collective13CollectiveMmaINS1_35MainloopSm100TmaUmmaWarpSpecializedILi3ELi2ELi2ENS5_IJNS4_1CILi1EEESB_SB_EEEEENS5_IJNSA_ILi128EEENSA_ILi256EEENSA_ILi64EEEEEENS_6half_tENS5_IJlSB_lEEESI_SJ_NS4_8TiledMMAINS4_8MMA_AtomIJNS4_20SM100_MMA_F16BF16_SSISI_SI_fLi128ELi256ELNS4_4UMMA5MajorE0ELSO_0ELNSN_7ScaleInE0ELSP_0EEEEEENS4_6LayoutISC_NS5_IJNSA_ILi0EEEST_ST_EEEEENS5_IJNS4_10UnderscoreESW_SW_EEEEENS4_13SM90_TMA_LOADENS4_14ComposedLayoutINS4_7SwizzleILi3ELi4ELi3EEENS4_18smem_ptr_flag_bitsILi16EEENSS_INS5_IJNSA_ILi8EEESG_EEENS5_IJSG_SB_EEEEEEEvNS4_8identityESZ_S19_vS1A_EENS_8epilogue10collective18CollectiveEpilogueINS1C_23Sm100TmaWarpSpecializedILi4ELi2ELi64ELb1ELb0EEEJSH_NS5_IJNSS_ISE_SB_EENSS_ISG_SB_EEEEESI_SJ_SI_SJ_NS1C_6fusion15FusionCallbacksIS1G_NS1K_17LinearCombinationISI_fSI_fLNS_15FloatRoundStyleE2EEESH_S1J_JEEENS4_5SM1004TMEM4LOAD26SM100_TMEM_LOAD_32dp32b64xESZ_S19_NS4_39AutoVectorizingCopyWithAssumedAlignmentILi128EEENS4_14SM90_TMA_STOREES19_S1V_S1V_EEEvvEEEEvNT_6ParamsE)
        /*093c*/ 	.short	0x0380
        /*093e*/ 	.short	0x0800


	//----- nvinfo : EIATTR_SW_WAR
	.align		4
.L_55:
        /*0940*/ 	.byte	0x04, 0x36
        /*0942*/ 	.short	(.L_57 - .L_56)
.L_56:
        /*0944*/ 	.word	0x00000008
.L_57:


//--------------------- .nv.callgraph             --------------------------
	.section	.nv.callgraph,"",@"SHT_CUDA_CALLGRAPH"
	.align	4
	.sectionentsize	8
	.align		4
        /*0000*/ 	.word	0x00000000
	.align		4
        /*0004*/ 	.word	0xffffffff
	.align		4
        /*0008*/ 	.word	index@(_ZN7cutlass13device_kernelINS_4gemm6kernel13GemmUniversalIN4cute5tupleIJiiiiEEENS1_10collective13CollectiveMmaINS1_35MainloopSm100TmaUmmaWarpSpecializedILi3ELi2ELi2ENS5_IJNS4_1CILi1EEESB_SB_EEEEENS5_IJNSA_ILi128EEENSA_ILi256EEENSA_ILi64EEEEEENS_6half_tENS5_IJlSB_lEEESI_SJ_NS4_8TiledMMAINS4_8MMA_AtomIJNS4_20SM100_MMA_F16BF16_SSISI_SI_fLi128ELi256ELNS4_4UMMA5MajorE0ELSO_0ELNSN_7ScaleInE0ELSP_0EEEEEENS4_6LayoutISC_NS5_IJNSA_ILi0EEEST_ST_EEEEENS5_IJNS4_10UnderscoreESW_SW_EEEEENS4_13SM90_TMA_LOADENS4_14ComposedLayoutINS4_7SwizzleILi3ELi4ELi3EEENS4_18smem_ptr_flag_bitsILi16EEENSS_INS5_IJNSA_ILi8EEESG_EEENS5_IJSG_SB_EEEEEEEvNS4_8identityESZ_S19_vS1A_EENS_8epilogue10collective18CollectiveEpilogueINS1C_23Sm100TmaWarpSpecializedILi4ELi2ELi64ELb1ELb0EEEJSH_NS5_IJNSS_ISE_SB_EENSS_ISG_SB_EEEEESI_SJ_SI_SJ_NS1C_6fusion15FusionCallbacksIS1G_NS1K_17LinearCombinationISI_fSI_fLNS_15FloatRoundStyleE2EEESH_S1J_JEEENS4_5SM1004TMEM4LOAD26SM100_TMEM_LOAD_32dp32b64xESZ_S19_NS4_39AutoVectorizingCopyWithAssumedAlignmentILi128EEENS4_14SM90_TMA_STOREES19_S1V_S1V_EEEvvEEEEvNT_6ParamsE)
	.align		4
        /*000c*/ 	.word	index@(__assertfail)
	.align		4
        /*0010*/ 	.word	0x00000000
	.align		4
        /*0014*/ 	.word	0xfffffffe
	.align		4
        /*0018*/ 	.word	0x00000000
	.align		4
        /*001c*/ 	.word	0xfffffffd
	.align		4
        /*0020*/ 	.word	0x00000000
	.align		4
        /*0024*/ 	.word	0xfffffffc


//--------------------- .nv.constant4             --------------------------
	.section	.nv.constant4,"a",@progbits
	.align	8
	.align		8
.nv.constant4:
        /*0000*/ 	.dword	__assertfail
	.align		8
        /*0008*/ 	.dword	__unnamed_1
	.align		8
        /*0010*/ 	.dword	__unnamed_2
	.align		8
        /*0018*/ 	.dword	_ZN40_INTERNAL_edfb4883_4_k_cu_733cf87b_409744cuda3std3__45__cpo5beginE
	.align		8
        /*0020*/ 	.dword	_ZN40_INTERNAL_edfb4883_4_k_cu_733cf87b_409744cuda3std3__45__cpo3endE
	.align		8
        /*0028*/ 	.dword	_ZN40_INTERNAL_edfb4883_4_k_cu_733cf87b_409744cuda3std3__45__cpo6cbeginE
	.align		8
        /*0030*/ 	.dword	_ZN40_INTERNAL_edfb4883_4_k_cu_733cf87b_409744cuda3std3__45__cpo4cendE
	.align		8
        /*0038*/ 	.dword	_ZN40_INTERNAL_edfb4883_4_k_cu_733cf87b_409744cuda3std3__442_GLOBAL__N__edfb4883_4_k_cu_733cf87b_409746ignoreE
	.align		8
        /*0040*/ 	.dword	_ZN40_INTERNAL_edfb4883_4_k_cu_733cf87b_409744cuda3std3__419piecewise_constructE
	.align		8
        /*0048*/ 	.dword	_ZN40_INTERNAL_edfb4883_4_k_cu_733cf87b_409744cuda3std3__48in_placeE
	.align		8
        /*0050*/ 	.dword	_ZN40_INTERNAL_edfb4883_4_k_cu_733cf87b_409744cuda3std6ranges3__45__cpo4swapE
	.align		8
        /*0058*/ 	.dword	_ZN40_INTERNAL_edfb4883_4_k_cu_733cf87b_409744cuda3std6ranges3__45__cpo9iter_moveE
	.align		8
        /*0060*/ 	.dword	_ZN40_INTERNAL_edfb4883_4_k_cu_733cf87b_409744cute7productE
	.align		8
        /*0068*/ 	.dword	_ZN40_INTERNAL_edfb4883_4_k_cu_733cf87b_409744cute1_E
	.align		8
        /*0070*/ 	.dword	$str$25
	.align		8
        /*0078*/ 	.dword	$str$26
	.align		8
        /*0080*/ 	.dword	$str$27
	.align		8
        /*0088*/ 	.dword	$str$28


//--------------------- .text._ZN7cutlass13device_kernelINS_4gemm6kernel13GemmUniversalIN4cute5tupleIJiiiiEEENS1_10collective13CollectiveMmaINS1_35MainloopSm100TmaUmmaWarpSpecializedILi3ELi2ELi2ENS5_IJNS4_1CILi1EEESB_SB_EEEEENS5_IJNSA_ILi128EEENSA_ILi256EEENSA_ILi64EEEEEENS_6half_tENS5_IJlSB_lEEESI_SJ_NS4_8TiledMMAINS4_8MMA_AtomIJNS4_20SM100_MMA_F16BF16_SSISI_SI_fLi128ELi256ELNS4_4UMMA5MajorE0ELSO_0ELNSN_7ScaleInE0ELSP_0EEEEEENS4_6LayoutISC_NS5_IJNSA_ILi0EEEST_ST_EEEEENS5_IJNS4_10UnderscoreESW_SW_EEEEENS4_13SM90_TMA_LOADENS4_14ComposedLayoutINS4_7SwizzleILi3ELi4ELi3EEENS4_18smem_ptr_flag_bitsILi16EEENSS_INS5_IJNSA_ILi8EEESG_EEENS5_IJSG_SB_EEEEEEEvNS4_8identityESZ_S19_vS1A_EENS_8epilogue10collective18CollectiveEpilogueINS1C_23Sm100TmaWarpSpecializedILi4ELi2ELi64ELb1ELb0EEEJSH_NS5_IJNSS_ISE_SB_EENSS_ISG_SB_EEEEESI_SJ_SI_SJ_NS1C_6fusion15FusionCallbacksIS1G_NS1K_17LinearCombinationISI_fSI_fLNS_15FloatRoundStyleE2EEESH_S1J_JEEENS4_5SM1004TMEM4LOAD26SM100_TMEM_LOAD_32dp32b64xESZ_S19_NS4_39AutoVectorizingCopyWithAssumedAlignmentILi128EEENS4_14SM90_TMA_STOREES19_S1V_S1V_EEEvvEEEEvNT_6ParamsE --------------------------
	.section	.text._ZN7cutlass13device_kernelINS_4gemm6kernel13GemmUniversalIN4cute5tupleIJiiiiEEENS1_10collective13CollectiveMmaINS1_35MainloopSm100TmaUmmaWarpSpecializedILi3ELi2ELi2ENS5_IJNS4_1CILi1EEESB_SB_EEEEENS5_IJNSA_ILi128EEENSA_ILi256EEENSA_ILi64EEEEEENS_6half_tENS5_IJlSB_lEEESI_SJ_NS4_8TiledMMAINS4_8MMA_AtomIJNS4_20SM100_MMA_F16BF16_SSISI_SI_fLi128ELi256ELNS4_4UMMA5MajorE0ELSO_0ELNSN_7ScaleInE0ELSP_0EEEEEENS4_6LayoutISC_NS5_IJNSA_ILi0EEEST_ST_EEEEENS5_IJNS4_10UnderscoreESW_SW_EEEEENS4_13SM90_TMA_LOADENS4_14ComposedLayoutINS4_7SwizzleILi3ELi4ELi3EEENS4_18smem_ptr_flag_bitsILi16EEENSS_INS5_IJNSA_ILi8EEESG_EEENS5_IJSG_SB_EEEEEEEvNS4_8identityESZ_S19_vS1A_EENS_8epilogue10collective18CollectiveEpilogueINS1C_23Sm100TmaWarpSpecializedILi4ELi2ELi64ELb1ELb0EEEJSH_NS5_IJNSS_ISE_SB_EENSS_ISG_SB_EEEEESI_SJ_SI_SJ_NS1C_6fusion15FusionCallbacksIS1G_NS1K_17LinearCombinationISI_fSI_fLNS_15FloatRoundStyleE2EEESH_S1J_JEEENS4_5SM1004TMEM4LOAD26SM100_TMEM_LOAD_32dp32b64xESZ_S19_NS4_39AutoVectorizingCopyWithAssumedAlignmentILi128EEENS4_14SM90_TMA_STOREES19_S1V_S1V_EEEvvEEEEvNT_6ParamsE,"ax",@progbits
	.align	128
.text._ZN7cutlass13device_kernelINS_4gemm6kernel13GemmUniversalIN4cute5tupleIJiiiiEEENS1_10collective13CollectiveMmaINS1_35MainloopSm100TmaUmmaWarpSpecializedILi3ELi2ELi2ENS5_IJNS4_1CILi1EEESB_SB_EEEEENS5_IJNSA_ILi128EEENSA_ILi256EEENSA_ILi64EEEEEENS_6half_tENS5_IJlSB_lEEESI_SJ_NS4_8TiledMMAINS4_8MMA_AtomIJNS4_20SM100_MMA_F16BF16_SSISI_SI_fLi128ELi256ELNS4_4UMMA5MajorE0ELSO_0ELNSN_7ScaleInE0ELSP_0EEEEEENS4_6LayoutISC_NS5_IJNSA_ILi0EEEST_ST_EEEEENS5_IJNS4_10UnderscoreESW_SW_EEEEENS4_13SM90_TMA_LOADENS4_14ComposedLayoutINS4_7SwizzleILi3ELi4ELi3EEENS4_18smem_ptr_flag_bitsILi16EEENSS_INS5_IJNSA_ILi8EEESG_EEENS5_IJSG_SB_EEEEEEEvNS4_8identityESZ_S19_vS1A_EENS_8epilogue10collective18CollectiveEpilogueINS1C_23Sm100TmaWarpSpecializedILi4ELi2ELi64ELb1ELb0EEEJSH_NS5_IJNSS_ISE_SB_EENSS_ISG_SB_EEEEESI_SJ_SI_SJ_NS1C_6fusion15FusionCallbacksIS1G_NS1K_17LinearCombinationISI_fSI_fLNS_15FloatRoundStyleE2EEESH_S1J_JEEENS4_5SM1004TMEM4LOAD26SM100_TMEM_LOAD_32dp32b64xESZ_S19_NS4_39AutoVectorizingCopyWithAssumedAlignmentILi128EEENS4_14SM90_TMA_STOREES19_S1V_S1V_EEEvvEEEEvNT_6ParamsE:
        .type           _ZN7cutlass13device_kernelINS_4gemm6kernel13GemmUniversalIN4cute5tupleIJiiiiEEENS1_10collective13CollectiveMmaINS1_35MainloopSm100TmaUmmaWarpSpecializedILi3ELi2ELi2ENS5_IJNS4_1CILi1EEESB_SB_EEEEENS5_IJNSA_ILi128EEENSA_ILi256EEENSA_ILi64EEEEEENS_6half_tENS5_IJlSB_lEEESI_SJ_NS4_8TiledMMAINS4_8MMA_AtomIJNS4_20SM100_MMA_F16BF16_SSISI_SI_fLi128ELi256ELNS4_4UMMA5MajorE0ELSO_0ELNSN_7ScaleInE0ELSP_0EEEEEENS4_6LayoutISC_NS5_IJNSA_ILi0EEEST_ST_EEEEENS5_IJNS4_10UnderscoreESW_SW_EEEEENS4_13SM90_TMA_LOADENS4_14ComposedLayoutINS4_7SwizzleILi3ELi4ELi3EEENS4_18smem_ptr_flag_bitsILi16EEENSS_INS5_IJNSA_ILi8EEESG_EEENS5_IJSG_SB_EEEEEEEvNS4_8identityESZ_S19_vS1A_EENS_8epilogue10collective18CollectiveEpilogueINS1C_23Sm100TmaWarpSpecializedILi4ELi2ELi64ELb1ELb0EEEJSH_NS5_IJNSS_ISE_SB_EENSS_ISG_SB_EEEEESI_SJ_SI_SJ_NS1C_6fusion15FusionCallbacksIS1G_NS1K_17LinearCombinationISI_fSI_fLNS_15FloatRoundStyleE2EEESH_S1J_JEEENS4_5SM1004TMEM4LOAD26SM100_TMEM_LOAD_32dp32b64xESZ_S19_NS4_39AutoVectorizingCopyWithAssumedAlignmentILi128EEENS4_14SM90_TMA_STOREES19_S1V_S1V_EEEvvEEEEvNT_6ParamsE,@function
        .size           _ZN7cutlass13device_kernelINS_4gemm6kernel13GemmUniversalIN4cute5tupleIJiiiiEEENS1_10collective13CollectiveMmaINS1_35MainloopSm100TmaUmmaWarpSpecializedILi3ELi2ELi2ENS5_IJNS4_1CILi1EEESB_SB_EEEEENS5_IJNSA_ILi128EEENSA_ILi256EEENSA_ILi64EEEEEENS_6half_tENS5_IJlSB_lEEESI_SJ_NS4_8TiledMMAINS4_8MMA_AtomIJNS4_20SM100_MMA_F16BF16_SSISI_SI_fLi128ELi256ELNS4_4UMMA5MajorE0ELSO_0ELNSN_7ScaleInE0ELSP_0EEEEEENS4_6LayoutISC_NS5_IJNSA_ILi0EEEST_ST_EEEEENS5_IJNS4_10UnderscoreESW_SW_EEEEENS4_13SM90_TMA_LOADENS4_14ComposedLayoutINS4_7SwizzleILi3ELi4ELi3EEENS4_18smem_ptr_flag_bitsILi16EEENSS_INS5_IJNSA_ILi8EEESG_EEENS5_IJSG_SB_EEEEEEEvNS4_8identityESZ_S19_vS1A_EENS_8epilogue10collective18CollectiveEpilogueINS1C_23Sm100TmaWarpSpecializedILi4ELi2ELi64ELb1ELb0EEEJSH_NS5_IJNSS_ISE_SB_EENSS_ISG_SB_EEEEESI_SJ_SI_SJ_NS1C_6fusion15FusionCallbacksIS1G_NS1K_17LinearCombinationISI_fSI_fLNS_15FloatRoundStyleE2EEESH_S1J_JEEENS4_5SM1004TMEM4LOAD26SM100_TMEM_LOAD_32dp32b64xESZ_S19_NS4_39AutoVectorizingCopyWithAssumedAlignmentILi128EEENS4_14SM90_TMA_STOREES19_S1V_S1V_EEEvvEEEEvNT_6ParamsE,(.L_x_167 - _ZN7cutlass13device_kernelINS_4gemm6kernel13GemmUniversalIN4cute5tupleIJiiiiEEENS1_10collective13CollectiveMmaINS1_35MainloopSm100TmaUmmaWarpSpecializedILi3ELi2ELi2ENS5_IJNS4_1CILi1EEESB_SB_EEEEENS5_IJNSA_ILi128EEENSA_ILi256EEENSA_ILi64EEEEEENS_6half_tENS5_IJlSB_lEEESI_SJ_NS4_8TiledMMAINS4_8MMA_AtomIJNS4_20SM100_MMA_F16BF16_SSISI_SI_fLi128ELi256ELNS4_4UMMA5MajorE0ELSO_0ELNSN_7ScaleInE0ELSP_0EEEEEENS4_6LayoutISC_NS5_IJNSA_ILi0EEEST_ST_EEEEENS5_IJNS4_10UnderscoreESW_SW_EEEEENS4_13SM90_TMA_LOADENS4_14ComposedLayoutINS4_7SwizzleILi3ELi4ELi3EEENS4_18smem_ptr_flag_bitsILi16EEENSS_INS5_IJNSA_ILi8EEESG_EEENS5_IJSG_SB_EEEEEEEvNS4_8identityESZ_S19_vS1A_EENS_8epilogue10collective18CollectiveEpilogueINS1C_23Sm100TmaWarpSpecializedILi4ELi2ELi64ELb1ELb0EEEJSH_NS5_IJNSS_ISE_SB_EENSS_ISG_SB_EEEEESI_SJ_SI_SJ_NS1C_6fusion15FusionCallbacksIS1G_NS1K_17LinearCombinationISI_fSI_fLNS_15FloatRoundStyleE2EEESH_S1J_JEEENS4_5SM1004TMEM4LOAD26SM100_TMEM_LOAD_32dp32b64xESZ_S19_NS4_39AutoVectorizingCopyWithAssumedAlignmentILi128EEENS4_14SM90_TMA_STOREES19_S1V_S1V_EEEvvEEEEvNT_6ParamsE)
        .other          _ZN7cutlass13device_kernelINS_4gemm6kernel13GemmUniversalIN4cute5tupleIJiiiiEEENS1_10collective13CollectiveMmaINS1_35MainloopSm100TmaUmmaWarpSpecializedILi3ELi2ELi2ENS5_IJNS4_1CILi1EEESB_SB_EEEEENS5_IJNSA_ILi128EEENSA_ILi256EEENSA_ILi64EEEEEENS_6half_tENS5_IJlSB_lEEESI_SJ_NS4_8TiledMMAINS4_8MMA_AtomIJNS4_20SM100_MMA_F16BF16_SSISI_SI_fLi128ELi256ELNS4_4UMMA5MajorE0ELSO_0ELNSN_7ScaleInE0ELSP_0EEEEEENS4_6LayoutISC_NS5_IJNSA_ILi0EEEST_ST_EEEEENS5_IJNS4_10UnderscoreESW_SW_EEEEENS4_13SM90_TMA_LOADENS4_14ComposedLayoutINS4_7SwizzleILi3ELi4ELi3EEENS4_18smem_ptr_flag_bitsILi16EEENSS_INS5_IJNSA_ILi8EEESG_EEENS5_IJSG_SB_EEEEEEEvNS4_8identityESZ_S19_vS1A_EENS_8epilogue10collective18CollectiveEpilogueINS1C_23Sm100TmaWarpSpecializedILi4ELi2ELi64ELb1ELb0EEEJSH_NS5_IJNSS_ISE_SB_EENSS_ISG_SB_EEEEESI_SJ_SI_SJ_NS1C_6fusion15FusionCallbacksIS1G_NS1K_17LinearCombinationISI_fSI_fLNS_15FloatRoundStyleE2EEESH_S1J_JEEENS4_5SM1004TMEM4LOAD26SM100_TMEM_LOAD_32dp32b64xESZ_S19_NS4_39AutoVectorizingCopyWithAssumedAlignmentILi128EEENS4_14SM90_TMA_STOREES19_S1V_S1V_EEEvvEEEEvNT_6ParamsE,@"STO_CUDA_ENTRY STV_DEFAULT"
_ZN7cutlass13device_kernelINS_4gemm6kernel13GemmUniversalIN4cute5tupleIJiiiiEEENS1_10collective13CollectiveMmaINS1_35MainloopSm100TmaUmmaWarpSpecializedILi3ELi2ELi2ENS5_IJNS4_1CILi1EEESB_SB_EEEEENS5_IJNSA_ILi128EEENSA_ILi256EEENSA_ILi64EEEEEENS_6half_tENS5_IJlSB_lEEESI_SJ_NS4_8TiledMMAINS4_8MMA_AtomIJNS4_20SM100_MMA_F16BF16_SSISI_SI_fLi128ELi256ELNS4_4UMMA5MajorE0ELSO_0ELNSN_7ScaleInE0ELSP_0EEEEEENS4_6LayoutISC_NS5_IJNSA_ILi0EEEST_ST_EEEEENS5_IJNS4_10UnderscoreESW_SW_EEEEENS4_13SM90_TMA_LOADENS4_14ComposedLayoutINS4_7SwizzleILi3ELi4ELi3EEENS4_18smem_ptr_flag_bitsILi16EEENSS_INS5_IJNSA_ILi8EEESG_EEENS5_IJSG_SB_EEEEEEEvNS4_8identityESZ_S19_vS1A_EENS_8epilogue10collective18CollectiveEpilogueINS1C_23Sm100TmaWarpSpecializedILi4ELi2ELi64ELb1ELb0EEEJSH_NS5_IJNSS_ISE_SB_EENSS_ISG_SB_EEEEESI_SJ_SI_SJ_NS1C_6fusion15FusionCallbacksIS1G_NS1K_17LinearCombinationISI_fSI_fLNS_15FloatRoundStyleE2EEESH_S1J_JEEENS4_5SM1004TMEM4LOAD26SM100_TMEM_LOAD_32dp32b64xESZ_S19_NS4_39AutoVectorizingCopyWithAssumedAlignmentILi128EEENS4_14SM90_TMA_STOREES19_S1V_S1V_EEEvvEEEEvNT_6ParamsE:
[----:B------:R-:W1:Y:S01]  /*0000*/  LDC R1, c[0x0][0x37c] ;  /* 0x0000df00ff017b82 */ /* 0x000e620000000800 */
[----:B------:R-:W2:Y:S01]  /*0010*/  S2R R170, SR_TID.X ;  /* 0x0000000000aa7919 */ /* 0x000ea20000002100 */
[----:B------:R-:W3:Y:S01]  /*0020*/  LDCU.64 UR4, c[0x0][0x890] ;  /* 0x00011200ff0477ac */ /* 0x000ee20008000a00 */
[----:B------:R-:W-:Y:S02]  /*0030*/  PRMT R155, RZ, 0x7610, R155 ;  /* 0x00007610ff9b7816 */ /* 0x000fe4000000009b */
[----:B------:R-:W-:Y:S01]  /*0040*/  ELECT P5, URZ, PT ;  /* 0x0000000000ff782f */ /* 0x000fe200038a0000 */
[----:B------:R-:W4:Y:S01]  /*0050*/  LDCU.64 UR46, c[0x0][0x358] ;  /* 0x00006b00ff2e77ac */ /* 0x000f220008000a00 */
[----:B---3--:R-:W-:-:S04]  /*0060*/  UISETP.NE.U32.AND UP0, UPT, UR4, URZ, UPT ;  /* 0x000000ff0400728c */ /* 0x008fc8000bf05070 */
[----:B------:R-:W-:Y:S01]  /*0070*/  UISETP.NE.AND.EX UP0, UPT, UR5, URZ, UPT, UP0 ;  /* 0x000000ff0500728c */ /* 0x000fe2000bf05300 */
[----:B--2---:R-:W-:-:S05]  /*0080*/  SHF.R.U32.HI R162, RZ, 0x5, R170 ;  /* 0x00000005ffa27819 */ /* 0x004fca00000116aa */
[----:B------:R-:W2:Y:S02]  /*0090*/  SHFL.IDX PT, R0, R162, RZ, 0x1f ;  /* 0x00001fffa2007589 */ /* 0x000ea400000e0000 */
[----:B--2---:R-:W-:Y:S01]  /*00a0*/  R2UR UR8, R0 ;  /* 0x00000000000872ca */ /* 0x004fe200000e0000 */
[----:B-1--4-:R-:W-:-:S14]  /*00b0*/  BRA.U UP0, `(.L_x_0) ;  /* 0x00000001002c7547 */ /* 0x012fdc000b800000 */
[----:B------:R-:W1:Y:S02]  /*00c0*/  LDCU.64 UR6, c[0x0][0x888] ;  /* 0x00011100ff0677ac */ /* 0x000e640008000a00 */
[----:B-1----:R-:W-:-:S04]  /*00d0*/  UISETP.NE.U32.AND UP0, UPT, UR6, URZ, UPT ;  /* 0x000000ff0600728c */ /* 0x002fc8000bf05070 */
[----:B------:R-:W-:-:S09]  /*00e0*/  UISETP.NE.AND.EX UP0, UPT, UR7, URZ, UPT, UP0 ;  /* 0x000000ff0700728c */ /* 0x000fd2000bf05300 */
[----:B------:R-:W-:Y:S05]  /*00f0*/  BRA.U !UP0, `(.L_x_1) ;  /* 0x0000000108107547 */ /* 0x000fea000b800000 */
[----:B------:R-:W1:Y:S02]  /*0100*/  LDC.64 R2, c[0x0][0x888] ;  /* 0x00022200ff027b82 */ /* 0x000e640000000a00 */
[----:B-1----:R1:W5:Y:S01]  /*0110*/  LDG.E R81, desc[UR46][R2.64] ;  /* 0x0000002e02517981 */ /* 0x002362000c1e1900 */
[----:B------:R-:W-:Y:S01]  /*0120*/  HFMA2 R155, -RZ, RZ, 0, 5.9604644775390625e-08 ;  /* 0x00000001ff9b7431 */ /* 0x000fe200000001ff */
[----:B------:R-:W-:Y:S05]  /*0130*/  BRA `(.L_x_0) ;  /* 0x00000000000c7947 */ /* 0x000fea0003800000 */
.L_x_1:
[----:B------:R-:W1:Y:S01]  /*0140*/  LDCU UR6, c[0x0][0x880] ;  /* 0x00011000ff0677ac */ /* 0x000e620008000800 */
[----:B------:R-:W-:Y:S01]  /*0150*/  HFMA2 R155, -RZ, RZ, 0, 5.9604644775390625e-08 ;  /* 0x00000001ff9b7431 */ /* 0x000fe200000001ff */
[----:B-1----:R-:W-:-:S07]  /*0160*/  MOV R81, UR6 ;  /* 0x0000000600517c02 */ /* 0x002fce0008000f00 */
.L_x_0:
[----:B------:R-:W2:Y:S02]  /*0170*/  LDCU.64 UR6, c[0x0][0x8b0] ;  /* 0x00011600ff0677ac */ /* 0x000ea40008000a00 */
[----:B--2---:R-:W-:-:S04]  /*0180*/  UISETP.NE.U32.AND UP0, UPT, UR6, URZ, UPT ;  /* 0x000000ff0600728c */ /* 0x004fc8000bf05070 */
[----:B------:R-:W-:-:S09]  /*0190*/  UISETP.NE.AND.EX UP0, UPT, UR7, URZ, UPT, UP0 ;  /* 0x000000ff0700728c */ /* 0x000fd2000bf05300 */
[----:B------:R-:W-:Y:S05]  /*01a0*/  BRA.U UP0, `(.L_x_2) ;  /* 0x0000000100247547 */ /* 0x000fea000b800000 */
[----:B------:R-:W2:Y:S02]  /*01b0*/  LDCU.64 UR6, c[0x0][0x8a8] ;  /* 0x00011500ff0677ac */ /* 0x000ea40008000a00 */
[----:B--2---:R-:W-:-:S04]  /*01c0*/  UISETP.NE.U32.AND UP0, UPT, UR6, URZ, UPT ;  /* 0x000000ff0600728c */ /* 0x004fc8000bf05070 */
[----:B------:R-:W-:-:S09]  /*01d0*/  UISETP.NE.AND.EX UP0, UPT, UR7, URZ, UPT, UP0 ;  /* 0x000000ff0700728c */ /* 0x000fd2000bf05300 */
[----:B------:R-:W-:Y:S05]  /*01e0*/  BRA.U !UP0, `(.L_x_3) ;  /* 0x00000001080c7547 */ /* 0x000fea000b800000 */
[----:B------:R-:W2:Y:S02]  /*01f0*/  LDC.64 R78, c[0x0][0x8a8] ;  /* 0x00022a00ff4e7b82 */ /* 0x000ea40000000a00 */
[----:B--2---:R2:W5:Y:S01]  /*0200*/  LDG.E R78, desc[UR46][R78.64] ;  /* 0x0000002e4e4e7981 */ /* 0x004562000c1e1900 */
[----:B------:R-:W-:Y:S05]  /*0210*/  BRA `(.L_x_2) ;  /* 0x0000000000087947 */ /* 0x000fea0003800000 */
.L_x_3:
[----:B------:R-:W2:Y:S02]  /*0220*/  LDCU UR6, c[0x0][0x8a0] ;  /* 0x00011400ff0677ac */ /* 0x000ea40008000800 */
[----:B--2---:R-:W-:Y:S02]  /*0230*/  MOV R78, UR6 ;  /* 0x00000006004e7c02 */ /* 0x004fe40008000f00 */
.L_x_2:
[----:B------:R-:W-:Y:S01]  /*0240*/  IMAD.U32 R0, RZ, RZ, UR8 ;  /* 0x00000008ff007e24 */ /* 0x000fe2000f8e00ff */
[----:B------:R-:W-:Y:S04]  /*0250*/  BSSY.RECONVERGENT B0, `(.L_x_4) ;  /* 0x000000c000007945 */ /* 0x000fe80003800200 */
[C---:B------:R-:W-:Y:S02]  /*0260*/  ISETP.NE.OR P1, PT, R0.reuse, 0x1, !P5 ;  /* 0x000000010000780c */ /* 0x040fe40006f25670 */
[----:B------:R-:W-:-:S11]  /*0270*/  ISETP.NE.OR P0, PT, R0, 0x3, !P5 ;  /* 0x000000030000780c */ /* 0x000fd60006f05670 */
[----:B------:R-:W-:Y:S05]  /*0280*/  @P1 BRA `(.L_x_5) ;  /* 0x0000000000201947 */ /* 0x000fea0003800000 */
[----:B------:R-:W3:Y:S02]  /*0290*/  LDCU.64 UR6, c[0x0][0x348] ;  /* 0x00006900ff0677ac */ /* 0x000ee40008000a00 */
[----:B---3--:R-:W-:Y:S02]  /*02a0*/  UIADD3 UR10, UP1, UPT, UR6, 0x80, URZ ;  /* 0x00000080060a7890 */ /* 0x008fe4000ff3e0ff */
[----:B------:R-:W-:Y:S02]  /*02b0*/  UIADD3 UR6, UP0, UPT, UR6, 0x180, URZ ;  /* 0x0000018006067890 */ /* 0x000fe4000ff1e0ff */
[----:B------:R-:W-:Y:S02]  /*02c0*/  UIADD3.X UR11, UPT, UPT, URZ, UR7, URZ, UP1, !UPT ;  /* 0x00000007ff0b7290 */ /* 0x000fe40008ffe4ff */
[----:B------:R-:W-:-:S07]  /*02d0*/  UIADD3.X UR7, UPT, UPT, URZ, UR7, URZ, UP0, !UPT ;  /* 0x00000007ff077290 */ /* 0x000fce00087fe4ff */
[----:B------:R3:W-:Y:S02]  /*02e0*/  UTMACCTL.PF [UR10] ;  /* 0x000000000a0079b9 */ /* 0x0007e40008040000 */
[----:B------:R3:W-:Y:S02]  /*02f0*/  UTMACCTL.PF [UR6] ;  /* 0x00000000060079b9 */ /* 0x0007e40008040000 */
[----:B---3--:R-:W-:Y:S01]  /*0300*/  NOP ;  /* 0x0000000000007918 */ /* 0x008fe20000000000 */
.L_x_5:
[----:B------:R-:W-:Y:S05]  /*0310*/  BSYNC.RECONVERGENT B0 ;  /* 0x0000000000007941 */ /* 0x000fea0003800200 */
.L_x_4:
[----:B------:R-:W-:Y:S04]  /*0320*/  BSSY.RECONVERGENT B0, `(.L_x_6) ;  /* 0x000000a000007945 */ /* 0x000fe80003800200 */
        /* <DEDUP_REMOVED lines=9> */
.L_x_7:
[----:B------:R-:W-:Y:S05]  /*03c0*/  BSYNC.RECONVERGENT B0 ;  /* 0x0000000000007941 */ /* 0x000fea0003800200 */
.L_x_6:
[----:B------:R-:W3:Y:S01]  /*03d0*/  LDCU.64 UR6, c[0x0][0x888] ;  /* 0x00011100ff0677ac */ /* 0x000ee20008000a00 */
[----:B------:R-:W-:Y:S02]  /*03e0*/  UISETP.EQ.U32.AND UP1, UPT, UR4, URZ, UPT ;  /* 0x000000ff0400728c */ /* 0x000fe4000bf22070 */
[----:B------:R-:W-:Y:S02]  /*03f0*/  UPLOP3.LUT UP2, UPT, UPT, UPT, UPT, 0x80, 0x8 ;  /* 0x000000000008789c */ /* 0x000fe40003f4f070 */
[----:B---3--:R-:W-:-:S04]  /*0400*/  UISETP.NE.U32.AND UP0, UPT, UR6, URZ, UPT ;  /* 0x000000ff0600728c */ /* 0x008fc8000bf05070 */
[----:B------:R-:W-:-:S04]  /*0410*/  UISETP.NE.AND.EX UP0, UPT, UR7, URZ, UPT, UP0 ;  /* 0x000000ff0700728c */ /* 0x000fc8000bf05300 */
[----:B------:R-:W-:-:S04]  /*0420*/  UISETP.EQ.OR.EX UP3, UPT, UR5, URZ, !UP0, UP1 ;  /* 0x000000ff0500728c */ /* 0x000fc8000c762710 */
[----:B------:R-:W-:-:S05]  /*0430*/  UP2UR UR50, UPR, URZ, 0x8 ;  /* 0x00000008ff327883 */ /* 0x000fca0008000000 */
[----:B------:R-:W-:Y:S07]  /*0440*/  BRA.U !UP3, `(.L_x_8) ;  /* 0x000000010b207547 */ /* 0x000fee000b800000 */
[----:B------:R-:W-:Y:S01]  /*0450*/  UISETP.NE.U32.AND UP2, UPT, UR4, URZ, UPT ;  /* 0x000000ff0400728c */ /* 0x000fe2000bf45070 */
[----:B-----5:R-:W-:Y:S01]  /*0460*/  FSETP.NEU.AND P0, PT, R81, RZ, PT ;  /* 0x000000ff5100720b */ /* 0x020fe20003f0d000 */
[----:B------:R-:W-:Y:S02]  /*0470*/  USEL UR4, URZ, 0xffffffff, UP0 ;  /* 0xffffffffff047887 */ /* 0x000fe40008000000 */
[----:B------:R-:W-:-:S10]  /*0480*/  UISETP.NE.AND.EX UP2, UPT, UR5, URZ, UPT, UP2 ;  /* 0x000000ff0500728c */ /* 0x000fd4000bf45320 */
[----:B------:R-:W-:Y:S01]  /*0490*/  VOTEU.ANY UP1, P0 ;  /* 0x0000000000ff7886 */ /* 0x000fe20000020100 */
[----:B------:R-:W-:-:S04]  /*04a0*/  @!UP2 USEL UR4, URZ, 0xffffffff, UP1 ;  /* 0xffffffffff04a887 */ /* 0x000fc80008800000 */
[----:B------:R-:W-:-:S04]  /*04b0*/  ULOP3.LUT UR4, UR4, 0x1, URZ, 0xc0, !UPT ;  /* 0x0000000104047892 */ /* 0x000fc8000f8ec0ff */
[----:B------:R-:W-:-:S11]  /*04c0*/  UISETP.NE.U32.AND UP2, UPT, UR4, 0x1, UPT ;  /* 0x000000010400788c */ /* 0x000fd6000bf45070 */
.L_x_8:
[----:B-1----:R-:W1:Y:S01]  /*04d0*/  SHFL.IDX PT, R2, R162, RZ, 0x1f ;  /* 0x00001fffa2027589 */ /* 0x002e6200000e0000 */
[----:B------:R-:W-:-:S04]  /*04e0*/  UISETP.NE.AND UP1, UPT, UR8, 0x2, UPT ;  /* 0x000000020800788c */ /* 0x000fc8000bf25270 */
[----:B------:R-:W-:Y:S01]  /*04f0*/  USEL UR6, URZ, 0x1, UP1 ;  /* 0x00000001ff067887 */ /* 0x000fe20008800000 */
[----:B-1----:R-:W-:-:S13]  /*0500*/  ISETP.NE.AND P0, PT, R2, RZ, PT ;  /* 0x000000ff0200720c */ /* 0x002fda0003f05270 */
[----:B------:R-:W-:Y:S05]  /*0510*/  @P0 BRA `(.L_x_9) ;  /* 0x0000000000400947 */ /* 0x000fea0003800000 */
[----:B------:R-:W1:Y:S01]  /*0520*/  S2UR UR5, SR_CgaCtaId ;  /* 0x00000000000579c3 */ /* 0x000e620000008800 */
[----:B------:R-:W-:Y:S01]  /*0530*/  UMOV UR7, 0x400 ;  /* 0x0000040000077882 */ /* 0x000fe20000000000 */
[----:B------:R-:W-:Y:S01]  /*0540*/  UMOV UR4, 0x1 ;  /* 0x0000000100047882 */ /* 0x000fe20000000000 */
[----:B------:R-:W-:Y:S01]  /*0550*/  ELECT P0, URZ, PT ;  /* 0x0000000000ff782f */ /* 0x000fe20003800000 */
[----:B------:R-:W-:-:S04]  /*0560*/  UIADD3 UR10, UPT, UPT, -UR4, 0x100000, URZ ;  /* 0x00100000040a7890 */ /* 0x000fc8000fffe1ff */
[----:B------:R-:W-:Y:S02]  /*0570*/  USHF.L.U32 UR11, UR10, 0xb, URZ ;  /* 0x0000000b0a0b7899 */ /* 0x000fe400080006ff */
[----:B------:R-:W-:Y:S02]  /*0580*/  USHF.L.U32 UR10, UR10, 0x1, URZ ;  /* 0x000000010a0a7899 */ /* 0x000fe400080006ff */
[----:B-1----:R-:W-:Y:S01]  /*0590*/  ULEA UR5, UR5, UR7, 0x18 ;  /* 0x0000000705057291 */ /* 0x002fe2000f8ec0ff */
[----:B------:R-:W1:Y:S11]  /*05a0*/  FENCE.VIEW.ASYNC.S ;  /* 0x00000000000073c6 */ /* 0x000e760000000000 */
[----:B-1----:R1:W3:Y:S01]  /*05b0*/  SYNCS.EXCH.64 URZ, [UR5], UR10 ;  /* 0x0000000a05ff75b2 */ /* 0x0022e20008000100 */
[----:B------:R1:W4:Y:S01]  /*05c0*/  SYNCS.EXCH.64 URZ, [UR5+0x18], UR10 ;  /* 0x0000180a05ff75b2 */ /* 0x0003220008000100 */
[----:B------:R1:W1:Y:S01]  /*05d0*/  SYNCS.EXCH.64 URZ, [UR5+0x8], UR10 ;  /* 0x0000080a05ff75b2 */ /* 0x0002620008000100 */
[----:B------:R1:W1:Y:S01]  /*05e0*/  SYNCS.EXCH.64 URZ, [UR5+0x20], UR10 ;  /* 0x0000200a05ff75b2 */ /* 0x0002620008000100 */
[----:B------:R1:W1:Y:S01]  /*05f0*/  SYNCS.EXCH.64 URZ, [UR5+0x10], UR10 ;  /* 0x0000100a05ff75b2 */ /* 0x0002620008000100 */
[----:B------:R1:W1:Y:S01]  /*0600*/  SYNCS.EXCH.64 URZ, [UR5+0x28], UR10 ;  /* 0x0000280a05ff75b2 */ /* 0x0002620008000100 */
[----:B------:R-:W-:Y:S01]  /*0610*/  NOP ;  /* 0x0000000000007918 */ /* 0x000fe20000000000 */
.L_x_9:
[----:B------:R-:W2:Y:S01]  /*0620*/  SHFL.IDX PT, R2, R162, RZ, 0x1f ;  /* 0x00001fffa2027589 */ /* 0x000ea200000e0000 */
[----:B------:R-:W-:Y:S01]  /*0630*/  NOP ;  /* 0x0000000000007918 */ /* 0x000fe20000000000 */
[----:B--2---:R-:W-:-:S13]  /*0640*/  ISETP.NE.AND P0, PT, R2, 0x1, PT ;  /* 0x000000010200780c */ /* 0x004fda0003f05270 */
[----:B------:R-:W-:Y:S05]  /*0650*/  @P0 BRA `(.L_x_10) ;  /* 0x0000000000580947 */ /* 0x000fea0003800000 */
[----:B------:R-:W2:Y:S01]  /*0660*/  S2UR UR7, SR_CgaCtaId ;  /* 0x00000000000779c3 */ /* 0x000ea20000008800 */
[----:B------:R-:W-:Y:S01]  /*0670*/  UMOV UR9, 0x400 ;  /* 0x0000040000097882 */ /* 0x000fe20000000000 */
[----:B-1----:R-:W-:Y:S01]  /*0680*/  UMOV UR5, 0x20 ;  /* 0x0000002000057882 */ /* 0x002fe20000000000 */
[----:B------:R-:W-:Y:S01]  /*0690*/  UMOV UR4, 0x80 ;  /* 0x0000008000047882 */ /* 0x000fe20000000000 */
[----:B------:R-:W-:-:S04]  /*06a0*/  UIADD3 UR10, UPT, UPT, -UR5, 0x100000, URZ ;  /* 0x00100000050a7890 */ /* 0x000fc8000fffe1ff */
[----:B------:R-:W-:Y:S02]  /*06b0*/  USHF.L.U32 UR11, UR10, 0xb, URZ ;  /* 0x0000000b0a0b7899 */ /* 0x000fe400080006ff */
[----:B------:R-:W-:Y:S02]  /*06c0*/  USHF.L.U32 UR10, UR10, 0x1, URZ ;  /* 0x000000010a0a7899 */ /* 0x000fe400080006ff */
[----:B------:R-:W-:-:S04]  /*06d0*/  UIADD3 UR4, UPT, UPT, -UR4, 0x100000, URZ ;  /* 0x0010000004047890 */ /* 0x000fc8000fffe1ff */
[----:B------:R-:W-:Y:S02]  /*06e0*/  USHF.L.U32 UR5, UR4, 0xb, URZ ;  /* 0x0000000b04057899 */ /* 0x000fe400080006ff */
[----:B------:R-:W-:Y:S01]  /*06f0*/  USHF.L.U32 UR4, UR4, 0x1, URZ ;  /* 0x0000000104047899 */ /* 0x000fe200080006ff */
[----:B------:R-:W-:Y:S01]  /*0700*/  ELECT P0, URZ, PT ;  /* 0x0000000000ff782f */ /* 0x000fe20003800000 */
[----:B--2---:R-:W-:Y:S01]  /*0710*/  ULEA UR7, UR7, UR9, 0x18 ;  /* 0x0000000907077291 */ /* 0x004fe2000f8ec0ff */
[----:B------:R-:W1:Y:S11]  /*0720*/  FENCE.VIEW.ASYNC.S ;  /* 0x00000000000073c6 */ /* 0x000e760000000000 */
[----:B-1----:R2:W1:Y:S01]  /*0730*/  SYNCS.EXCH.64 URZ, [UR7+0x30], UR10 ;  /* 0x0000300a07ff75b2 */ /* 0x0024620008000100 */
[----:B------:R2:W1:Y:S01]  /*0740*/  SYNCS.EXCH.64 URZ, [UR7+0x50], UR4 ;  /* 0x0000500407ff75b2 */ /* 0x0004620008000100 */
[----:B------:R2:W1:Y:S01]  /*0750*/  SYNCS.EXCH.64 URZ, [UR7+0x38], UR10 ;  /* 0x0000380a07ff75b2 */ /* 0x0004620008000100 */
[----:B------:R2:W1:Y:S01]  /*0760*/  SYNCS.EXCH.64 URZ, [UR7+0x58], UR4 ;  /* 0x0000580407ff75b2 */ /* 0x0004620008000100 */
[----:B------:R2:W1:Y:S01]  /*0770*/  SYNCS.EXCH.64 URZ, [UR7+0x40], UR10 ;  /* 0x0000400a07ff75b2 */ /* 0x0004620008000100 */
[----:B------:R2:W1:Y:S01]  /*0780*/  SYNCS.EXCH.64 URZ, [UR7+0x60], UR4 ;  /* 0x0000600407ff75b2 */ /* 0x0004620008000100 */
[----:B------:R2:W1:Y:S01]  /*0790*/  SYNCS.EXCH.64 URZ, [UR7+0x48], UR10 ;  /* 0x0000480a07ff75b2 */ /* 0x0004620008000100 */
[----:B------:R2:W1:Y:S02]  /*07a0*/  SYNCS.EXCH.64 URZ, [UR7+0x68], UR4 ;  /* 0x0000680407ff75b2 */ /* 0x0004640008000100 */
[----:B--2---:R-:W-:Y:S01]  /*07b0*/  NOP ;  /* 0x0000000000007918 */ /* 0x004fe20000000000 */
.L_x_10:
[----:B------:R-:W2:Y:S01]  /*07c0*/  SHFL.IDX PT, R2, R162, RZ, 0x1f ;  /* 0x00001fffa2027589 */ /* 0x000ea200000e0000 */
[----:B------:R-:W-:Y:S01]  /*07d0*/  NOP ;  /* 0x0000000000007918 */ /* 0x000fe20000000000 */
[----:B--2---:R-:W-:-:S13]  /*07e0*/  ISETP.NE.AND P0, PT, R2, 0x3, PT ;  /* 0x000000030200780c */ /* 0x004fda0003f05270 */
[----:B------:R-:W-:Y:S05]  /*07f0*/  @P0 BRA `(.L_x_11) ;  /* 0x0000000000300947 */ /* 0x000fea0003800000 */
[----:B-1----:R-:W1:Y:S01]  /*0800*/  S2UR UR5, SR_CgaCtaId ;  /* 0x00000000000579c3 */ /* 0x002e620000008800 */
        /* <DEDUP_REMOVED lines=8> */
[----:B-1----:R2:W1:Y:S01]  /*0890*/  SYNCS.EXCH.64 URZ, [UR5+0x70], UR10 ;  /* 0x0000700a05ff75b2 */ /* 0x0024620008000100 */
[----:B------:R2:W1:Y:S02]  /*08a0*/  SYNCS.EXCH.64 URZ, [UR5+0x78], UR10 ;  /* 0x0000780a05ff75b2 */ /* 0x0004640008000100 */
[----:B--2---:R-:W-:Y:S01]  /*08b0*/  NOP ;  /* 0x0000000000007918 */ /* 0x004fe20000000000 */
.L_x_11:
[----:B------:R-:W2:Y:S01]  /*08c0*/  SHFL.IDX PT, R2, R162, RZ, 0x1f ;  /* 0x00001fffa2027589 */ /* 0x000ea200000e0000 */
[----:B------:R-:W-:Y:S01]  /*08d0*/  NOP ;  /* 0x0000000000007918 */ /* 0x000fe20000000000 */
[----:B--2---:R-:W-:-:S13]  /*08e0*/  ISETP.NE.AND P0, PT, R2, 0x4, PT ;  /* 0x000000040200780c */ /* 0x004fda0003f05270 */
[----:B------:R-:W-:Y:S05]  /*08f0*/  @P0 BRA `(.L_x_12) ;  /* 0x00000000004c0947 */ /* 0x000fea0003800000 */
[----:B-1----:R-:W1:Y:S01]  /*0900*/  S2UR UR5, SR_CgaCtaId ;  /* 0x00000000000579c3 */ /* 0x002e620000008800 */
[----:B------:R-:W-:Y:S01]  /*0910*/  UMOV UR9, 0x100 ;  /* 0x0000010000097882 */ /* 0x000fe20000000000 */
[----:B------:R-:W-:Y:S01]  /*0920*/  UMOV UR7, 0x400 ;  /* 0x0000040000077882 */ /* 0x000fe20000000000 */
[----:B------:R-:W-:Y:S01]  /*0930*/  USEL UR9, UR9, 0xe0, UP2 ;  /* 0x000000e009097887 */ /* 0x000fe20009000000 */
[----:B------:R-:W-:Y:S01]  /*0940*/  UMOV UR4, 0x1 ;  /* 0x0000000100047882 */ /* 0x000fe20000000000 */
[----:B------:R-:W-:Y:S01]  /*0950*/  ELECT P0, URZ, PT ;  /* 0x0000000000ff782f */ /* 0x000fe20003800000 */
[----:B------:R-:W-:-:S04]  /*0960*/  UIADD3 UR10, UPT, UPT, -UR4, 0x100000, URZ ;  /* 0x00100000040a7890 */ /* 0x000fc8000fffe1ff */
[----:B------:R-:W-:Y:S02]  /*0970*/  USHF.L.U32 UR11, UR10, 0xb, URZ ;  /* 0x0000000b0a0b7899 */ /* 0x000fe400080006ff */
[----:B------:R-:W-:Y:S02]  /*0980*/  USHF.L.U32 UR10, UR10, 0x1, URZ ;  /* 0x000000010a0a7899 */ /* 0x000fe400080006ff */
[----:B------:R-:W-:-:S04]  /*0990*/  UIADD3 UR12, UPT, UPT, -UR9, 0x100000, URZ ;  /* 0x00100000090c7890 */ /* 0x000fc8000fffe1ff */
[----:B------:R-:W-:Y:S02]  /*09a0*/  USHF.L.U32 UR13, UR12, 0xb, URZ ;  /* 0x0000000b0c0d7899 */ /* 0x000fe400080006ff */
[----:B------:R-:W-:Y:S02]  /*09b0*/  USHF.L.U32 UR12, UR12, 0x1, URZ ;  /* 0x000000010c0c7899 */ /* 0x000fe400080006ff */
[----:B-1----:R-:W-:Y:S01]  /*09c0*/  ULEA UR5, UR5, UR7, 0x18 ;  /* 0x0000000705057291 */ /* 0x002fe2000f8ec0ff */
[----:B------:R-:W1:Y:S11]  /*09d0*/  FENCE.VIEW.ASYNC.S ;  /* 0x00000000000073c6 */ /* 0x000e760000000000 */
[----:B-1----:R2:W1:Y:S01]  /*09e0*/  SYNCS.EXCH.64 URZ, [UR5+0x80], UR10 ;  /* 0x0000800a05ff75b2 */ /* 0x0024620008000100 */
[----:B------:R2:W1:Y:S01]  /*09f0*/  SYNCS.EXCH.64 URZ, [UR5+0x90], UR12 ;  /* 0x0000900c05ff75b2 */ /* 0x0004620008000100 */
[----:B------:R2:W1:Y:S01]  /*0a00*/  SYNCS.EXCH.64 URZ, [UR5+0x88], UR10 ;  /* 0x0000880a05ff75b2 */ /* 0x0004620008000100 */
[----:B------:R2:W1:Y:S02]  /*0a10*/  SYNCS.EXCH.64 URZ, [UR5+0x98], UR12 ;  /* 0x0000980c05ff75b2 */ /* 0x0004640008000100 */
[----:B--2---:R-:W-:Y:S01]  /*0a20*/  NOP ;  /* 0x0000000000007918 */ /* 0x004fe20000000000 */
.L_x_12:
        /* <DEDUP_REMOVED lines=20> */
[----:B------:R2:W1:Y:S02]  /*0b70*/  SYNCS.EXCH.64 URZ, [UR7+0xb8], UR4 ;  /* 0x0000b80407ff75b2 */ /* 0x0004640008000100 */
[----:B--2---:R-:W-:Y:S01]  /*0b80*/  NOP ;  /* 0x0000000000007918 */ /* 0x004fe20000000000 */
.L_x_13:
        /* <DEDUP_REMOVED lines=18> */
.L_x_14:
[----:B-1----:R-:W1:Y:S01]  /*0cb0*/  S2UR UR5, SR_CTAID.X ;  /* 0x00000000000579c3 */ /* 0x002e620000002500 */
[----:B------:R-:W-:-:S05]  /*0cc0*/  CS2R.32 R156, SR_CgaSize ;  /* 0x00000000009c7805 */ /* 0x000fca0000008a00 */
[----:B------:R-:W-:-:S05]  /*0cd0*/  IMAD R156, R156, -0xa0, RZ ;  /* 0xffffff609c9c7824 */ /* 0x000fca00078e02ff */
[----:B------:R-:W-:-:S14]  /*0ce0*/  R2UR UR9, R156 ;  /* 0x000000009c0972ca */ /* 0x000fdc00000e0000 */
[----:B------:R-:W2:Y:S01]  /*0cf0*/  LDCU UR9, c[0x0][UR9+0x2b0] ;  /* 0x00005600090977ac */ /* 0x000ea20008000800 */
[----:B------:R-:W-:Y:S01]  /*0d00*/  NOP ;  /* 0x0000000000007918 */ /* 0x000fe20000000000 */
[----:B------:R-:W-:-:S05]  /*0d10*/  CS2R.32 R156, SR_CgaSize ;  /* 0x00000000009c7805 */ /* 0x000fca0000008a00 */
[----:B------:R-:W-:-:S05]  /*0d20*/  IMAD R156, R156, -0xa0, RZ ;  /* 0xffffff609c9c7824 */ /* 0x000fca00078e02ff */
[----:B------:R-:W-:-:S14]  /*0d30*/  R2UR UR7, R156 ;  /* 0x000000009c0772ca */ /* 0x000fdc00000e0000 */
[----:B------:R-:W3:Y:S01]  /*0d40*/  LDCU UR7, c[0x0][UR7+0x2b4] ;  /* 0x00005680070777ac */ /* 0x000ee20008000800 */
[----:B------:R-:W4:Y:S08]  /*0d50*/  S2UR UR4, SR_CTAID.Y ;  /* 0x00000000000479c3 */ /* 0x000f300000002600 */
[----:B------:R-:W3:Y:S01]  /*0d60*/  LDC R9, c[0x0][0xb24] ;  /* 0x0002c900ff097b82 */ /* 0x000ee20000000800 */
[----:B-1----:R-:W-:-:S02]  /*0d70*/  I2FP.F32.U32 R4, UR5 ;  /* 0x0000000500047c45 */ /* 0x002fc40008201000 */
[----:B------:R-:W-:-:S05]  /*0d80*/  CS2R.32 R5, SR_CgaSize ;  /* 0x0000000000057805 */ /* 0x000fca0000008a00 */
[----:B------:R-:W-:-:S06]  /*0d90*/  IMAD R5, R5, -0xa0, RZ ;  /* 0xffffff6005057824 */ /* 0x000fcc00078e02ff */
[----:B------:R-:W1:Y:S01]  /*0da0*/  LDC R5, c[0x0][R5+0x2a0] ;  /* 0x0000a80005057b82 */ /* 0x000e620000000800 */
[----:B------:R-:W-:Y:S01]  /*0db0*/  MOV R21, UR5 ;  /* 0x0000000500157c02 */ /* 0x000fe20008000f00 */
[----:B--2---:R-:W-:Y:S01]  /*0dc0*/  FMUL R4, R4, UR9 ;  /* 0x0000000904047c20 */ /* 0x004fe20008400000 */
[----:B----4-:R-:W-:Y:S02]  /*0dd0*/  I2FP.F32.U32 R2, UR4 ;  /* 0x0000000400027c45 */ /* 0x010fe40008201000 */
[----:B------:R-:W-:-:S05]  /*0de0*/  CS2R.32 R3, SR_CgaSize ;  /* 0x0000000000037805 */ /* 0x000fca0000008a00 */
[----:B------:R-:W-:-:S06]  /*0df0*/  IMAD R3, R3, -0xa0, RZ ;  /* 0xffffff6003037824 */ /* 0x000fcc00078e02ff */
[----:B------:R-:W2:Y:S01]  /*0e00*/  LDC R3, c[0x0][R3+0x2a4] ;  /* 0x0000a90003037b82 */ /* 0x000ea20000000800 */
[----:B------:R-:W4:Y:S01]  /*0e10*/  F2I.U32.TRUNC.NTZ R156, R4 ;  /* 0x00000004009c7305 */ /* 0x000f22000020f000 */
[----:B------:R-:W-:Y:S01]  /*0e20*/  MOV R20, UR4 ;  /* 0x0000000400147c02 */ /* 0x000fe20008000f00 */
[----:B---3--:R-:W-:-:S05]  /*0e30*/  FMUL R2, R2, UR7 ;  /* 0x0000000702027c20 */ /* 0x008fca0008400000 */
[----:B------:R-:W-:Y:S01]  /*0e40*/  BAR.SYNC.DEFER_BLOCKING 0x0 ;  /* 0x0000000000007b1d */ /* 0x000fe20000010000 */
[----:B------:R-:W-:-:S05]  /*0e50*/  ISETP.GE.AND P0, PT, R9, 0x1, PT ;  /* 0x000000010900780c */ /* 0x000fca0003f06270 */
[----:B------:R-:W3:Y:S02]  /*0e60*/  F2I.U32.TRUNC.NTZ R154, R2 ;  /* 0x00000002009a7305 */ /* 0x000ee4000020f000 */
[----:B------:R-:W2:Y:S01]  /*0e70*/  S2UR UR36, SR_CTAID.Z ;  /* 0x00000000002479c3 */ /* 0x000ea20000002700 */
[----:B----4-:R-:W-:-:S05]  /*0e80*/  IADD3 R156, PT, PT, -R156, RZ, RZ ;  /* 0x000000ff9c9c7210 */ /* 0x010fca0007ffe1ff */
[----:B-1----:R-:W-:Y:S01]  /*0e90*/  IMAD R156, R5, R156, UR5 ;  /* 0x00000005059c7e24 */ /* 0x002fe2000f8e029c */
[----:B---3--:R-:W-:-:S05]  /*0ea0*/  IADD3 R154, PT, PT, -R154, RZ, RZ ;  /* 0x000000ff9a9a7210 */ /* 0x008fca0007ffe1ff */
[----:B--2---:R-:W-:Y:S01]  /*0eb0*/  IMAD R154, R3, R154, UR4 ;  /* 0x00000004039a7e24 */ /* 0x004fe2000f8e029a */
[----:B------:R-:W-:Y:S06]  /*0ec0*/  @!P0 BRA `(.L_x_15) ;  /* 0x0000000000b88947 */ /* 0x000fec0003800000 */
[----:B------:R-:W1:Y:S01]  /*0ed0*/  LDC.64 R4, c[0x0][0xb18] ;  /* 0x0002c600ff047b82 */ /* 0x000e620000000a00 */
[----:B------:R-:W-:-:S07]  /*0ee0*/  ISETP.NE.AND P0, PT, R9, 0x1, PT ;  /* 0x000000010900780c */ /* 0x000fce0003f05270 */
[----:B------:R-:W2:Y:S08]  /*0ef0*/  LDC R10, c[0x0][0xb0c] ;  /* 0x0002c300ff0a7b82 */ /* 0x000eb00000000800 */
[----:B------:R-:W3:Y:S08]  /*0f00*/  LDC R11, c[0x0][0x370] ;  /* 0x0000dc00ff0b7b82 */ /* 0x000ef00000000800 */
[----:B------:R-:W4:Y:S01]  /*0f10*/  LDC R12, c[0x0][0x374] ;  /* 0x0000dd00ff0c7b82 */ /* 0x000f220000000800 */
[----:B-1----:R-:W-:-:S07]  /*0f20*/  ISETP.NE.AND P1, PT, R4, 0x1, PT ;  /* 0x000000010400780c */ /* 0x002fce0003f25270 */
[----:B------:R-:W3:Y:S01]  /*0f30*/  LDC.64 R6, c[0x0][0xb10] ;  /* 0x0002c400ff067b82 */ /* 0x000ee20000000a00 */
[----:B--2---:R-:W-:-:S07]  /*0f40*/  ISETP.NE.AND P2, PT, R10, 0x1, PT ;  /* 0x000000010a00780c */ /* 0x004fce0003f45270 */
[----:B------:R-:W1:Y:S08]  /*0f50*/  LDC R8, c[0x0][0xb20] ;  /* 0x0002c800ff087b82 */ /* 0x000e700000000800 */
[----:B------:R-:W2:Y:S01]  /*0f60*/  LDC.64 R2, c[0x0][0xb28] ;  /* 0x0002ca00ff027b82 */ /* 0x000ea20000000a00 */
[----:B----4-:R-:W-:-:S04]  /*0f70*/  IMAD.HI.U32 R13, R12, R5, RZ ;  /* 0x000000050c0d7227 */ /* 0x010fc800078e00ff */
[----:B------:R-:W-:-:S04]  /*0f80*/  IMAD.HI.U32 R5, R20, R5, RZ ;  /* 0x0000000514057227 */ /* 0x000fc800078e00ff */
[----:B---3--:R-:W-:-:S04]  /*0f90*/  IMAD.HI.U32 R14, R11, R6, RZ ;  /* 0x000000060b0e7227 */ /* 0x008fc800078e00ff */
[C---:B------:R-:W-:Y:S01]  /*0fa0*/  IMAD.HI.U32 R16, R21.reuse, R6, RZ ;  /* 0x0000000615107227 */ /* 0x040fe200078e00ff */
[-C--:B------:R-:W-:Y:S02]  /*0fb0*/  @P2 SHF.R.U32.HI R11, RZ, R7.reuse, R14 ;  /* 0x00000007ff0b2219 */ /* 0x080fe4000001160e */
[-C--:B-1----:R-:W-:Y:S02]  /*0fc0*/  @P1 SHF.R.U32.HI R12, RZ, R8.reuse, R13 ;  /* 0x00000008ff0c1219 */ /* 0x082fe4000001160d */
[----:B------:R-:W-:Y:S02]  /*0fd0*/  SHF.R.U32.HI R5, RZ, R8, R5 ;  /* 0x00000008ff057219 */ /* 0x000fe40000011605 */
[----:B------:R-:W-:Y:S02]  /*0fe0*/  SHF.R.U32.HI R16, RZ, R7, R16 ;  /* 0x00000007ff107219 */ /* 0x000fe40000011610 */
[----:B------:R-:W-:Y:S01]  /*0ff0*/  SEL R5, R20, R5, !P1 ;  /* 0x0000000514057207 */ /* 0x000fe20004800000 */
[----:B--2---:R-:W-:Y:S01]  /*1000*/  IMAD.HI.U32 R14, R12, R2, RZ ;  /* 0x000000020c0e7227 */ /* 0x004fe200078e00ff */
[----:B------:R-:W-:-:S02]  /*1010*/  SEL R7, R21, R16, !P2 ;  /* 0x0000001015077207 */ /* 0x000fc40005000000 */
[----:B------:R-:W-:Y:S01]  /*1020*/  IADD3 R13, PT, PT, -R5, RZ, RZ ;  /* 0x000000ff050d7210 */ /* 0x000fe20007ffe1ff */
[----:B------:R-:W-:Y:S01]  /*1030*/  IMAD.HI.U32 R6, R11, R2, RZ ;  /* 0x000000020b067227 */ /* 0x000fe200078e00ff */
[----:B------:R-:W-:-:S03]  /*1040*/  @P0 SHF.R.U32.HI R12, RZ, R3, R14 ;  /* 0x00000003ff0c0219 */ /* 0x000fc6000001160e */
[----:B------:R-:W-:Y:S01]  /*1050*/  IMAD R13, R4, R13, R20 ;  /* 0x0000000d040d7224 */ /* 0x000fe200078e0214 */
[----:B------:R-:W-:Y:S01]  /*1060*/  @P0 SHF.R.U32.HI R11, RZ, R3, R6 ;  /* 0x00000003ff0b0219 */ /* 0x000fe20000011606 */
[----:B------:R-:W-:-:S04]  /*1070*/  IMAD R12, R12, R9, RZ ;  /* 0x000000090c0c7224 */ /* 0x000fc800078e02ff */
[----:B------:R-:W-:Y:S01]  /*1080*/  IMAD R6, R11, R9, RZ ;  /* 0x000000090b067224 */ /* 0x000fe200078e02ff */
[----:B------:R-:W-:-:S04]  /*1090*/  ISETP.GE.AND P1, PT, R5, R12, PT ;  /* 0x0000000c0500720c */ /* 0x000fc80003f26270 */
[----:B------:R-:W-:Y:S01]  /*10a0*/  ISETP.GE.OR P1, PT, R7, R6, P1 ;  /* 0x000000060700720c */ /* 0x000fe20000f26670 */
[----:B------:R-:W-:-:S05]  /*10b0*/  IMAD.HI.U32 R6, R5, R2, RZ ;  /* 0x0000000205067227 */ /* 0x000fca00078e00ff */
[----:B------:R-:W-:-:S04]  /*10c0*/  SHF.R.U32.HI R6, RZ, R3, R6 ;  /* 0x00000003ff067219 */ /* 0x000fc80000011606 */
[----:B------:R-:W-:-:S03]  /*10d0*/  SEL R6, R5, R6, !P0 ;  /* 0x0000000605067207 */ /* 0x000fc60004000000 */
[----:B------:R-:W-:Y:S01]  /*10e0*/  @!P1 IMAD.HI.U32 R8, R7, R2, RZ ;  /* 0x0000000207089227 */ /* 0x000fe200078e00ff */
[----:B------:R-:W-:-:S04]  /*10f0*/  IADD3 R2, PT, PT, -R6, RZ, RZ ;  /* 0x000000ff06027210 */ /* 0x000fc80007ffe1ff */
[----:B------:R-:W-:Y:S01]  /*1100*/  @!P1 SHF.R.U32.HI R8, RZ, R3, R8 ;  /* 0x00000003ff089219 */ /* 0x000fe20000011608 */
[----:B------:R-:W-:-:S03]  /*1110*/  IMAD R2, R9, R2, R5 ;  /* 0x0000000209027224 */ /* 0x000fc600078e0205 */
[----:B------:R-:W-:-:S05]  /*1120*/  @!P1 SEL R3, R7, R8, !P0 ;  /* 0x0000000807039207 */ /* 0x000fca0004000000 */
[--C-:B------:R-:W-:Y:S02]  /*1130*/  @!P1 IMAD.IADD R6, R6, 0x1, -R3.reuse ;  /* 0x0000000106069824 */ /* 0x100fe400078e0a03 */
[----:B------:R-:W-:Y:S01]  /*1140*/  @!P1 IMAD R3, R2, R11, R3 ;  /* 0x0000000b02039224 */ /* 0x000fe200078e0203 */
[----:B------:R-:W-:Y:S01]  /*1150*/  IADD3 R2, PT, PT, -R7, RZ, RZ ;  /* 0x000000ff07027210 */ /* 0x000fe20007ffe1ff */
[----:B------:R-:W-:Y:S02]  /*1160*/  @!P1 IMAD R5, R6, R9, R7 ;  /* 0x0000000906059224 */ /* 0x000fe400078e0207 */
[----:B------:R-:W-:Y:S02]  /*1170*/  @!P1 IMAD.MOV.U32 R7, RZ, RZ, R3 ;  /* 0x000000ffff079224 */ /* 0x000fe400078e0003 */
[----:B------:R-:W-:Y:S02]  /*1180*/  IMAD R2, R10, R2, R21 ;  /* 0x000000020a027224 */ /* 0x000fe400078e0215 */
[----:B------:R-:W-:-:S02]  /*1190*/  IMAD R20, R5, R4, R13 ;  /* 0x0000000405147224 */ /* 0x000fc400078e020d */
[----:B------:R-:W-:Y:S02]  /*11a0*/  IMAD R21, R7, R10, R2 ;  /* 0x0000000a07157224 */ /* 0x000fe400078e0202 */
.L_x_15:
[----:B------:R-:W1:Y:S01]  /*11b0*/  LDCU UR4, c[0x0][0xb30] ;  /* 0x00016600ff0477ac */ /* 0x000e620008000800 */
[----:B------:R-:W2:Y:S08]  /*11c0*/  S2UR UR37, SR_CgaCtaId ;  /* 0x00000000002579c3 */ /* 0x000eb00000008800 */
[----:B------:R-:W3:Y:S01]  /*11d0*/  LDC R72, c[0x0][0xb24] ;  /* 0x0002c900ff487b82 */ /* 0x000ee20000000800 */
[----:B-1----:R-:W-:-:S09]  /*11e0*/  UISETP.NE.AND UP1, UPT, UR4, 0x1, UPT ;  /* 0x000000010400788c */ /* 0x002fd2000bf25270 */
[----:B--2---:R-:W-:Y:S05]  /*11f0*/  BRA.U UP1, `(.L_x_16) ;  /* 0x0000000101407547 */ /* 0x004fea000b800000 */
[----:B------:R-:W1:Y:S08]  /*1200*/  LDC.64 R4, c[0x0][0xb10] ;  /* 0x0002c400ff047b82 */ /* 0x000e700000000a00 */
[----:B------:R-:W2:Y:S08]  /*1210*/  LDC.64 R2, c[0x0][0xb18] ;  /* 0x0002c600ff027b82 */ /* 0x000eb00000000a00 */
[----:B------:R-:W4:Y:S08]  /*1220*/  LDC R6, c[0x0][0xb20] ;  /* 0x0002c800ff067b82 */ /* 0x000f300000000800 */
[----:B------:R-:W3:Y:S01]  /*1230*/  LDC R8, c[0x0][0xb0c] ;  /* 0x0002c300ff087b82 */ /* 0x000ee20000000800 */
[----:B-1----:R-:W-:-:S05]  /*1240*/  IMAD.HI.U32 R4, R21, R4, RZ ;  /* 0x0000000415047227 */ /* 0x002fca00078e00ff */
[----:B------:R-:W-:Y:S01]  /*1250*/  SHF.R.U32.HI R4, RZ, R5, R4 ;  /* 0x00000005ff047219 */ /* 0x000fe20000011604 */
[----:B--2---:R-:W-:Y:S01]  /*1260*/  IMAD.HI.U32 R3, R20, R3, RZ ;  /* 0x0000000314037227 */ /* 0x004fe200078e00ff */
[----:B------:R-:W-:-:S04]  /*1270*/  ISETP.NE.AND P0, PT, R2, 0x1, PT ;  /* 0x000000010200780c */ /* 0x000fc80003f05270 */
[----:B----4-:R-:W-:-:S04]  /*1280*/  SHF.R.U32.HI R3, RZ, R6, R3 ;  /* 0x00000006ff037219 */ /* 0x010fc80000011603 */
[----:B------:R-:W-:Y:S02]  /*1290*/  SEL R3, R20, R3, !P0 ;  /* 0x0000000314037207 */ /* 0x000fe40004000000 */
[----:B---3--:R-:W-:-:S04]  /*12a0*/  ISETP.NE.AND P1, PT, R8, 0x1, PT ;  /* 0x000000010800780c */ /* 0x008fc80003f25270 */
[----:B------:R-:W-:-:S05]  /*12b0*/  SEL R4, R21, R4, !P1 ;  /* 0x0000000415047207 */ /* 0x000fca0004800000 */
[----:B------:R-:W-:Y:S02]  /*12c0*/  IMAD.IADD R5, R3, 0x1, -R4 ;  /* 0x0000000103057824 */ /* 0x000fe400078e0a04 */
[----:B------:R-:W-:Y:S02]  /*12d0*/  IMAD.IADD R3, R4, 0x1, -R3 ;  /* 0x0000000104037824 */ /* 0x000fe400078e0a03 */
[----:B------:R-:W-:Y:S02]  /*12e0*/  IMAD R21, R5, R8, R21 ;  /* 0x0000000805157224 */ /* 0x000fe400078e0215 */
[----:B------:R-:W-:-:S07]  /*12f0*/  IMAD R20, R3, R2, R20 ;  /* 0x0000000203147224 */ /* 0x000fce00078e0214 */
.L_x_16:
[----:B------:R-:W-:Y:S01]  /*1300*/  BAR.SYNC.DEFER_BLOCKING 0x0 ;  /* 0x0000000000007b1d */ /* 0x000fe20000010000 */
[----:B------:R-:W-:Y:S01]  /*1310*/  UISETP.NE.AND UP1, UPT, UR8, 0x2, UPT ;  /* 0x000000020800788c */ /* 0x000fe2000bf25270 */
[----:B------:R-:W-:Y:S02]  /*1320*/  ISETP.NE.OR P5, PT, R0, 0x2, !P5 ;  /* 0x000000020000780c */ /* 0x000fe40006fa5670 */
[----:B------:R-:W-:-:S06]  /*1330*/  LOP3.LUT R2, R170, 0x1f, RZ, 0xc0, !PT ;  /* 0x0000001faa027812 */ /* 0x000fcc00078ec0ff */
[----:B------:R-:W-:Y:S05]  /*1340*/  BRA.U UP1, `(.L_x_17) ;  /* 0x00000011013c7547 */ /* 0x000fea000b800000 */
[----:B------:R-:W1:Y:S01]  /*1350*/  LDCU UR13, c[0x0][0x38c] ;  /* 0x00007180ff0d77ac */ /* 0x000e620008000800 */
[----:B------:R-:W2:Y:S01]  /*1360*/  LDC R9, c[0x0][0x370] ;  /* 0x0000dc00ff097b82 */ /* 0x000ea20000000800 */
[----:B------:R-:W-:Y:S01]  /*1370*/  PLOP3.LUT P1, PT, PT, PT, UP2, 0x80, 0x8 ;  /* 0x000000000008781c */ /* 0x000fe20003f2f028 */
[----:B------:R-:W-:Y:S01]  /*1380*/  HFMA2 R12, -RZ, RZ, 0, 0 ;  /* 0x00000000ff0c7431 */ /* 0x000fe200000001ff */
[----:B------:R-:W-:Y:S01]  /*1390*/  ISETP.EQ.OR P4, PT, R2, RZ, P5 ;  /* 0x000000ff0200720c */ /* 0x000fe20002f82670 */
[----:B------:R-:W-:Y:S01]  /*13a0*/  IMAD.MOV.U32 R15, RZ, RZ, 0x1 ;  /* 0x00000001ff0f7424 */ /* 0x000fe200078e00ff */
[----:B------:R-:W-:Y:S01]  /*13b0*/  PLOP3.LUT P1, PT, P1, PT, PT, 0x8, 0x80 ;  /* 0x000000000080781c */ /* 0x000fe20000f2e170 */
[----:B------:R-:W-:Y:S01]  /*13c0*/  IMAD.MOV.U32 R14, RZ, RZ, RZ ;  /* 0x000000ffff0e7224 */ /* 0x000fe200078e00ff */
[----:B------:R-:W-:Y:S01]  /*13d0*/  MOV R8, 0x1 ;  /* 0x0000000100087802 */ /* 0x000fe20000000f00 */
[----:B------:R-:W4:Y:S01]  /*13e0*/  LDC R0, c[0x0][0x374] ;  /* 0x0000dd00ff007b82 */ /* 0x000f220000000800 */
[----:B------:R-:W-:Y:S01]  /*13f0*/  IMAD.MOV.U32 R10, RZ, RZ, RZ ;  /* 0x000000ffff0a7224 */ /* 0x000fe200078e00ff */
[----:B------:R-:W2:Y:S01]  /*1400*/  LDCU.64 UR22, c[0x0][0x348] ;  /* 0x00006900ff1677ac */ /* 0x000ea20008000a00 */
[----:B------:R-:W-:Y:S01]  /*1410*/  UMOV UR6, URZ ;  /* 0x000000ff00067c82 */ /* 0x000fe20008000000 */
[----:B-1----:R-:W-:-:S04]  /*1420*/  UIADD3 UR5, UPT, UPT, UR13, 0x3f, URZ ;  /* 0x0000003f0d057890 */ /* 0x002fc8000fffe0ff */
[----:B------:R-:W-:-:S04]  /*1430*/  USHF.R.S32.HI UR4, URZ, 0x1f, UR5 ;  /* 0x0000001fff047899 */ /* 0x000fc80008011405 */
[----:B------:R-:W-:-:S04]  /*1440*/  ULEA.HI UR4, UR4, UR5, URZ, 0x6 ;  /* 0x0000000504047291 */ /* 0x000fc8000f8f30ff */
[----:B------:R-:W-:Y:S02]  /*1450*/  USHF.R.S32.HI UR15, URZ, 0x6, UR4 ;  /* 0x00000006ff0f7899 */ /* 0x000fe40008011404 */
[----:B------:R-:W-:Y:S02]  /*1460*/  UIADD3 UR4, UPT, UPT, UR13, -0x1, URZ ;  /* 0xffffffff0d047890 */ /* 0x000fe4000fffe0ff */
[----:B------:R-:W-:Y:S02]  /*1470*/  UISETP.LT.U32.AND UP0, UPT, UR15, 0x3, UPT ;  /* 0x000000030f00788c */ /* 0x000fe4000bf01070 */
[----:B------:R-:W-:Y:S02]  /*1480*/  UISETP.GE.U32.AND UP1, UPT, UR4, -0x7f, UPT ;  /* 0xffffff810400788c */ /* 0x000fe4000bf26070 */
[----:B------:R-:W-:Y:S02]  /*1490*/  USEL UR14, UR15, 0x3, UP0 ;  /* 0x000000030f0e7887 */ /* 0x000fe40008000000 */
[----:B------:R-:W-:-:S02]  /*14a0*/  UIADD3 UR13, UPT, UPT, UR13, 0x7e, URZ ;  /* 0x0000007e0d0d7890 */ /* 0x000fc4000fffe0ff */
[----:B------:R-:W-:Y:S02]  /*14b0*/  UIADD3 UR5, UPT, UPT, UR14, -0x1, URZ ;  /* 0xffffffff0e057890 */ /* 0x000fe4000fffe0ff */
[----:B------:R-:W-:-:S03]  /*14c0*/  UIADD3 UR7, UPT, UPT, UR15, -UR14, URZ ;  /* 0x8000000e0f077290 */ /* 0x000fc6000fffe0ff */
[----:B------:R-:W-:-:S04]  /*14d0*/  @UP1 UIADD3 UR5, UPT, UPT, UR14, URZ, URZ ;  /* 0x000000ff0e051290 */ /* 0x000fc8000fffe0ff */
[----:B--2---:R-:W-:-:S12]  /*14e0*/  UIADD3 UR5, UPT, UPT, UR5, 0x1, URZ ;  /* 0x0000000105057890 */ /* 0x004fd8000fffe0ff */
.L_x_35:
[----:B------:R-:W-:Y:S01]  /*14f0*/  UISETP.NE.AND UP0, UPT, UR37, URZ, UPT ;  /* 0x000000ff2500728c */ /* 0x000fe2000bf05270 */
[----:B------:R-:W1:Y:S08]  /*1500*/  S2UR UR37, SR_CgaCtaId ;  /* 0x00000000002579c3 */ /* 0x000e700000008800 */
[----:B------:R-:W-:Y:S05]  /*1510*/  BRA.U UP0, `(.L_x_18) ;  /* 0x0000000100347547 */ /* 0x000fea000b800000 */
[----:B------:R-:W2:Y:S01]  /*1520*/  S2R R2, SR_CgaCtaId ;  /* 0x0000000000027919 */ /* 0x000ea20000008800 */
[----:B------:R-:W-:-:S04]  /*1530*/  MOV R3, 0x400 ;  /* 0x0000040000037802 */ /* 0x000fc80000000f00 */
[----:B--2---:R-:W-:Y:S02]  /*1540*/  LEA R3, R2, R3, 0x18 ;  /* 0x0000000302037211 */ /* 0x004fe400078ec0ff */
[----:B------:R-:W-:-:S03]  /*1550*/  SHF.L.U32 R2, R8, 0x1f, RZ ;  /* 0x0000001f08027819 */ /* 0x000fc600000006ff */
[----:B------:R-:W-:-:S04]  /*1560*/  IMAD R3, R10, 0x8, R3 ;  /* 0x000000080a037824 */ /* 0x000fc800078e0203 */
[----:B------:R-:W2:Y:S02]  /*1570*/  SYNCS.PHASECHK.TRANS64.TRYWAIT P0, [R3+URZ+0xd0], R2 ;  /* 0x0000d002030075a7 */ /* 0x000ea400080011ff */
[----:B--2---:R-:W-:Y:S05]  /*1580*/  @!P0 BRA `(.L_x_19) ;  /* 0x0000009400a48947 */ /* 0x004fea0003800000 */
.L_x_128:
[----:B------:R-:W-:Y:S01]  /*1590*/  VIADD R10, R10, 0x1 ;  /* 0x000000010a0a7836 */ /* 0x000fe20000000000 */
[----:B------:R2:W-:Y:S04]  /*15a0*/  SYNCS.ARRIVE.TRANS64.A1T0 RZ, [R3+URZ+0xc0], RZ ;  /* 0x0000c0ff03ff79a7 */ /* 0x0005e800081000ff */
[----:B------:R-:W-:-:S04]  /*15b0*/  ISETP.NE.AND P0, PT, R10, 0x2, PT ;  /* 0x000000020a00780c */ /* 0x000fc80003f05270 */
[----:B------:R-:W-:Y:S02]  /*15c0*/  SEL R10, R10, RZ, P0 ;  /* 0x000000ff0a0a7207 */ /* 0x000fe40000000000 */
[----:B--2---:R-:W-:-:S04]  /*15d0*/  SEL R3, RZ, 0x1, P0 ;  /* 0x00000001ff037807 */ /* 0x004fc80000000000 */
[----:B------:R-:W-:-:S07]  /*15e0*/  LOP3.LUT R8, R8, R3, RZ, 0x3c, !PT ;  /* 0x0000000308087212 */ /* 0x000fce00078e3cff */
.L_x_18:
[----:B------:R-:W-:Y:S01]  /*15f0*/  UMOV UR4, 0x400 ;  /* 0x0000040000047882 */ /* 0x000fe20000000000 */
[----:B------:R-:W-:Y:S01]  /*1600*/  SHF.L.U32 R2, R15, 0x1f, RZ ;  /* 0x0000001f0f027819 */ /* 0x000fe200000006ff */
[----:B-1----:R-:W-:Y:S01]  /*1610*/  ULEA UR4, UR37, UR4, 0x18 ;  /* 0x0000000425047291 */ /* 0x002fe2000f8ec0ff */
[----:B------:R-:W-:Y:S01]  /*1620*/  R2UR UR35, R21 ;  /* 0x00000000152372ca */ /* 0x000fe200000e0000 */
[----:B------:R-:W-:Y:S01]  /*1630*/  UISETP.GE.U32.AND UP0, UPT, UR13, 0x7f, UPT ;  /* 0x0000007f0d00788c */ /* 0x000fe2000bf06070 */
[----:B------:R-:W-:Y:S01]  /*1640*/  R2UR UR11, R20 ;  /* 0x00000000140b72ca */ /* 0x000fe200000e0000 */
[----:B------:R-:W-:Y:S01]  /*1650*/  ULEA UR8, UR6, UR4, 0x3 ;  /* 0x0000000406087291 */ /* 0x000fe2000f8e18ff */
[----:B------:R-:W-:-:S08]  /*1660*/  UMOV UR24, URZ ;  /* 0x000000ff00187c82 */ /* 0x000fd00008000000 */
[----:B------:R1:W2:Y:S01]  /*1670*/  SYNCS.PHASECHK.TRANS64.TRYWAIT P0, [UR8+0x18], R2 ;  /* 0x00001802ff0075a7 */ /* 0x0002a20008001108 */
[----:B------:R-:W-:Y:S02]  /*1680*/  USHF.L.U32 UR35, UR35, 0x7, URZ ;  /* 0x0000000723237899 */ /* 0x000fe400080006ff */
[----:B------:R-:W-:Y:S01]  /*1690*/  USHF.L.U32 UR11, UR11, 0x8, URZ ;  /* 0x000000080b0b7899 */ /* 0x000fe200080006ff */
[----:B------:R-:W-:Y:S11]  /*16a0*/  BRA.U !UP0, `(.L_x_20) ;  /* 0x0000000108a87547 */ /* 0x000ff6000b800000 */
[----:B------:R-:W-:Y:S01]  /*16b0*/  UMOV UR16, URZ ;  /* 0x000000ff00107c82 */ /* 0x000fe20008000000 */
[----:B------:R-:W-:-:S05]  /*16c0*/  UMOV UR17, UR6 ;  /* 0x0000000600117c82 */ /* 0x000fca0008000000 */
.L_x_25:
[----:B-1----:R-:W-:Y:S01]  /*16d0*/  ULEA UR33, UR17, UR4, 0x3 ;  /* 0x0000000411217291 */ /* 0x002fe2000f8e18ff */
[----:B--2---:R-:W-:Y:S01]  /*16e0*/  @!P5 MOV R3, 0xc000 ;  /* 0x0000c0000003d802 */ /* 0x004fe20000000f00 */
[----:B--2---:R-:W-:Y:S10]  /*16f0*/  @P0 BRA `(.L_x_21) ;  /* 0x00000000000c0947 */ /* 0x004ff40003800000 */
[----:B------:R-:W-:-:S04]  /*1700*/  SHF.L.U32 R5, R15, 0x1f, RZ ;  /* 0x0000001f0f057819 */ /* 0x000fc800000006ff */
[----:B------:R-:W2:Y:S02]  /*1710*/  SYNCS.PHASECHK.TRANS64.TRYWAIT P0, [UR33+0x18], R5 ;  /* 0x00001805ff0075a7 */ /* 0x000ea40008001121 */
[----:B--2---:R-:W-:Y:S05]  /*1720*/  @!P0 BRA `(.L_x_22) ;  /* 0x0000009400508947 */ /* 0x004fea0003800000 */
.L_x_21:
[----:B------:R2:W-:Y:S01]  /*1730*/  @!P5 SYNCS.ARRIVE.TRANS64 RZ, [UR33], R3 ;  /* 0x00000003ffffd9a7 */ /* 0x0005e20008000021 */
[----:B------:R-:W-:Y:S04]  /*1740*/  BSSY.RECONVERGENT B0, `(.L_x_23) ;  /* 0x0000003000007945 */ /* 0x000fe80003800200 */
[----:B------:R-:W-:Y:S05]  /*1750*/  @P4 BRA `(.L_x_24) ;  /* 0x0000000000044947 */ /* 0x000fea0003800000 */
[----:B------:R-:W-:Y:S05]  /*1760*/  BPT.TRAP 0x1 ;  /* 0x000000040000795c */ /* 0x000fea0000300000 */
.L_x_24:
[----:B------:R-:W-:Y:S05]  /*1770*/  BSYNC.RECONVERGENT B0 ;  /* 0x0000000000007941 */ /* 0x000fea0003800200 */
.L_x_23:
[----:B------:R-:W-:Y:S02]  /*1780*/  UIADD3 UR6, UPT, UPT, UR17, 0x1, URZ ;  /* 0x0000000111067890 */ /* 0x000fe4000fffe0ff */
[----:B------:R-:W-:Y:S02]  /*1790*/  ULEA UR32, UR17, UR4, 0xe ;  /* 0x0000000411207291 */ /* 0x000fe4000f8e70ff */
[----:B------:R-:W-:Y:S02]  /*17a0*/  UISETP.NE.AND UP0, UPT, UR6, 0x3, UPT ;  /* 0x000000030600788c */ /* 0x000fe4000bf05270 */
[----:B------:R-:W-:Y:S02]  /*17b0*/  UIADD3 UR26, UP1, UPT, UR22, 0x80, URZ ;  /* 0x00000080161a7890 */ /* 0x000fe4000ff3e0ff */
[----:B------:R-:W-:Y:S02]  /*17c0*/  USEL UR9, URZ, 0x1, UP0 ;  /* 0x00000001ff097887 */ /* 0x000fe40008000000 */
[----:B------:R-:W-:-:S02]  /*17d0*/  USEL UR6, UR6, URZ, UP0 ;  /* 0x000000ff06067287 */ /* 0x000fc40008000000 */
[----:B------:R-:W-:Y:S02]  /*17e0*/  UIADD3 UR20, UP0, UPT, UR22, 0x180, URZ ;  /* 0x0000018016147890 */ /* 0x000fe4000ff1e0ff */
[----:B------:R-:W-:Y:S01]  /*17f0*/  ULEA UR8, UR6, UR4, 0x3 ;  /* 0x0000000406087291 */ /* 0x000fe2000f8e18ff */
[----:B------:R-:W-:Y:S01]  /*1800*/  LOP3.LUT R15, R15, UR9, RZ, 0x3c, !PT ;  /* 0x000000090f0f7c12 */ /* 0x000fe2000f8e3cff */
[----:B------:R-:W-:Y:S02]  /*1810*/  USHF.L.U32 UR34, UR16, 0x6, URZ ;  /* 0x0000000610227899 */ /* 0x000fe400080006ff */
[----:B------:R-:W-:Y:S01]  /*1820*/  UIADD3.X UR27, UPT, UPT, URZ, UR23, URZ, UP1, !UPT ;  /* 0x00000017ff1b7290 */ /* 0x000fe20008ffe4ff */
[----:B-1----:R-:W-:Y:S01]  /*1830*/  SHF.L.U32 R2, R15, 0x1f, RZ ;  /* 0x0000001f0f027819 */ /* 0x002fe200000006ff */
[----:B------:R-:W-:Y:S02]  /*1840*/  UIADD3 UR32, UPT, UPT, UR32, 0x10800, URZ ;  /* 0x0001080020207890 */ /* 0x000fe4000fffe0ff */
[----:B------:R-:W-:Y:S01]  /*1850*/  UIADD3.X UR21, UPT, UPT, URZ, UR23, URZ, UP0, !UPT ;  /* 0x00000017ff157290 */ /* 0x000fe200087fe4ff */
[----:B------:R1:W1:Y:S01]  /*1860*/  SYNCS.PHASECHK.TRANS64.TRYWAIT P0, [UR8+0x18], R2 ;  /* 0x00001802ff0075a7 */ /* 0x0002620008001108 */
[----:B------:R-:W-:Y:S01]  /*1870*/  ULEA UR8, UR17, UR4, 0xf ;  /* 0x0000000411087291 */ /* 0x000fe2000f8e78ff */
[----:B------:R-:W-:Y:S01]  /*1880*/  UMOV UR18, 0x0 ;  /* 0x0000000000127882 */ /* 0x000fe20000000000 */
[----:B------:R-:W-:-:S02]  /*1890*/  UMOV UR19, 0x10000000 ;  /* 0x1000000000137882 */ /* 0x000fc40000000000 */
[----:B------:R-:W-:Y:S01]  /*18a0*/  UIADD3 UR8, UPT, UPT, UR8, 0x1c800, URZ ;  /* 0x0001c80008087890 */ /* 0x000fe2000fffe0ff */
[----:B------:R1:W-:Y:S01]  /*18b0*/  UTMALDG.3D [UR32], [UR26], desc[UR18] ;  /* 0x000012201a0075b4 */ /* 0x0003e20008011000 */
[----:B------:R-:W-:Y:S01]  /*18c0*/  UMOV UR12, UR36 ;  /* 0x00000024000c7c82 */ /* 0x000fe20008000000 */
[----:B------:R-:W-:Y:S01]  /*18d0*/  UMOV UR9, UR33 ;  /* 0x0000002100097c82 */ /* 0x000fe20008000000 */
[----:B------:R-:W-:Y:S01]  /*18e0*/  UMOV UR10, UR34 ;  /* 0x00000022000a7c82 */ /* 0x000fe20008000000 */
[----:B------:R-:W-:Y:S01]  /*18f0*/  UIADD3 UR16, UPT, UPT, UR16, 0x1, URZ ;  /* 0x0000000110107890 */ /* 0x000fe2000fffe0ff */
[----:B------:R-:W-:Y:S01]  /*1900*/  UMOV UR24, UR5 ;  /* 0x0000000500187c82 */ /* 0x000fe20008000000 */
[----:B------:R-:W-:Y:S02]  /*1910*/  UMOV UR17, UR6 ;  /* 0x0000000600117c82 */ /* 0x000fe40008000000 */
[----:B------:R1:W-:Y:S01]  /*1920*/  UTMALDG.3D [UR8], [UR20], desc[UR18] ;  /* 0x00001208140075b4 */ /* 0x0003e20008011000 */
[----:B------:R-:W-:-:S09]  /*1930*/  UISETP.NE.AND UP0, UPT, UR16, UR5, UPT ;  /* 0x000000051000728c */ /* 0x000fd2000bf05270 */
[----:B------:R-:W-:Y:S05]  /*1940*/  BRA.U UP0, `(.L_x_25) ;  /* 0xfffffffd00607547 */ /* 0x000fea000b83ffff */
.L_x_20:
[----:B-1----:R-:W-:Y:S01]  /*1950*/  ULEA UR8, UR6, UR4, 0x3 ;  /* 0x0000000406087291 */ /* 0x002fe2000f8e18ff */
[----:B------:R-:W-:Y:S01]  /*1960*/  SHF.L.U32 R2, R15, 0x1f, RZ ;  /* 0x0000001f0f027819 */ /* 0x000fe200000006ff */
[----:B------:R-:W-:Y:S01]  /*1970*/  @!P1 SYNCS.ARRIVE.TRANS64.A1T0 RZ, [UR4+0x78], RZ ;  /* 0x000078ffffff99a7 */ /* 0x000fe20008100004 */
[----:B------:R-:W-:-:S06]  /*1980*/  UISETP.GT.AND UP0, UPT, UR15, UR14, UPT ;  /* 0x0000000e0f00728c */ /* 0x000fcc000bf04270 */
[----:B--2---:R1:W2:Y:S03]  /*1990*/  SYNCS.PHASECHK.TRANS64.TRYWAIT P0, [UR8+0x18], R2 ;  /* 0x00001802ff0075a7 */ /* 0x0042a60008001108 */
[----:B------:R-:W-:Y:S05]  /*19a0*/  BRA.U !UP0, `(.L_x_26) ;  /* 0x0000000108ac7547 */ /* 0x000fea000b800000 */
[----:B------:R-:W-:Y:S01]  /*19b0*/  UIADD3 UR21, UPT, UPT, UR7, UR24, URZ ;  /* 0x0000001807157290 */ /* 0x000fe2000fffe0ff */
[----:B------:R-:W-:-:S11]  /*19c0*/  UMOV UR25, UR6 ;  /* 0x0000000600197c82 */ /* 0x000fd60008000000 */
.L_x_31:
[----:B-1----:R-:W-:Y:S01]  /*19d0*/  ULEA UR17, UR25, UR4, 0x3 ;  /* 0x0000000419117291 */ /* 0x002fe2000f8e18ff */
[----:B--2---:R-:W-:Y:S01]  /*19e0*/  @!P5 MOV R3, 0xc000 ;  /* 0x0000c0000003d802 */ /* 0x004fe20000000f00 */
[----:B--2---:R-:W-:Y:S10]  /*19f0*/  @P0 BRA `(.L_x_27) ;  /* 0x00000000000c0947 */ /* 0x004ff40003800000 */
[----:B------:R-:W-:-:S04]  /*1a00*/  SHF.L.U32 R5, R15, 0x1f, RZ ;  /* 0x0000001f0f057819 */ /* 0x000fc800000006ff */
[----:B------:R-:W2:Y:S02]  /*1a10*/  SYNCS.PHASECHK.TRANS64.TRYWAIT P0, [UR17+0x18], R5 ;  /* 0x00001805ff0075a7 */ /* 0x000ea40008001111 */
[----:B--2---:R-:W-:Y:S05]  /*1a20*/  @!P0 BRA `(.L_x_28) ;  /* 0x0000009000a88947 */ /* 0x004fea0003800000 */
.L_x_27:
[----:B------:R2:W-:Y:S01]  /*1a30*/  @!P5 SYNCS.ARRIVE.TRANS64 RZ, [UR17], R3 ;  /* 0x00000003ffffd9a7 */ /* 0x0005e20008000011 */
[----:B------:R-:W-:Y:S04]  /*1a40*/  BSSY.RECONVERGENT B0, `(.L_x_29) ;  /* 0x0000003000007945 */ /* 0x000fe80003800200 */
[----:B------:R-:W-:Y:S05]  /*1a50*/  @P4 BRA `(.L_x_30) ;  /* 0x0000000000044947 */ /* 0x000fea0003800000 */
[----:B------:R-:W-:Y:S05]  /*1a60*/  BPT.TRAP 0x1 ;  /* 0x000000040000795c */ /* 0x000fea0000300000 */
.L_x_30:
[----:B------:R-:W-:Y:S05]  /*1a70*/  BSYNC.RECONVERGENT B0 ;  /* 0x0000000000007941 */ /* 0x000fea0003800200 */
.L_x_29:
        /* <DEDUP_REMOVED lines=10> */
[----:B------:R-:W-:Y:S01]  /*1b20*/  UIADD3 UR16, UPT, UPT, UR16, 0x10800, URZ ;  /* 0x0001080010107890 */ /* 0x000fe2000fffe0ff */
[----:B-1----:R-:W-:Y:S01]  /*1b30*/  SHF.L.U32 R2, R15, 0x1f, RZ ;  /* 0x0000001f0f027819 */ /* 0x002fe200000006ff */
[----:B------:R-:W-:Y:S02]  /*1b40*/  UIADD3.X UR31, UPT, UPT, URZ, UR23, URZ, UP1, !UPT ;  /* 0x00000017ff1f7290 */ /* 0x000fe40008ffe4ff */
[----:B------:R-:W-:Y:S01]  /*1b50*/  UIADD3.X UR29, UPT, UPT, URZ, UR23, URZ, UP0, !UPT ;  /* 0x00000017ff1d7290 */ /* 0x000fe200087fe4ff */
[----:B------:R1:W1:Y:S01]  /*1b60*/  SYNCS.PHASECHK.TRANS64.TRYWAIT P0, [UR8+0x18], R2 ;  /* 0x00001802ff0075a7 */ /* 0x0002620008001108 */
[----:B------:R-:W-:Y:S01]  /*1b70*/  ULEA UR8, UR25, UR4, 0xf ;  /* 0x0000000419087291 */ /* 0x000fe2000f8e78ff */
[----:B------:R-:W-:Y:S01]  /*1b80*/  UMOV UR26, 0x0 ;  /* 0x00000000001a7882 */ /* 0x000fe20000000000 */
[----:B------:R-:W-:-:S02]  /*1b90*/  UMOV UR27, 0x10000000 ;  /* 0x10000000001b7882 */ /* 0x000fc40000000000 */
[----:B------:R-:W-:Y:S01]  /*1ba0*/  UIADD3 UR8, UPT, UPT, UR8, 0x1c800, URZ ;  /* 0x0001c80008087890 */ /* 0x000fe2000fffe0ff */
[----:B------:R-:W-:Y:S01]  /*1bb0*/  UMOV UR19, UR35 ;  /* 0x0000002300137c82 */ /* 0x000fe20008000000 */
[----:B------:R-:W-:Y:S01]  /*1bc0*/  UMOV UR20, UR36 ;  /* 0x0000002400147c82 */ /* 0x000fe20008000000 */
[----:B------:R-:W-:Y:S01]  /*1bd0*/  UMOV UR12, UR36 ;  /* 0x00000024000c7c82 */ /* 0x000fe20008000000 */
[----:B------:R-:W-:Y:S01]  /*1be0*/  UMOV UR9, UR17 ;  /* 0x0000001100097c82 */ /* 0x000fe20008000000 */
[----:B------:R-:W-:Y:S01]  /*1bf0*/  UMOV UR10, UR18 ;  /* 0x00000012000a7c82 */ /* 0x000fe20008000000 */
[----:B------:R1:W-:Y:S01]  /*1c00*/  UTMALDG.3D [UR16], [UR30], desc[UR26] ;  /* 0x00001a101e0075b4 */ /* 0x0003e20008011000 */
[----:B------:R-:W-:Y:S01]  /*1c10*/  UIADD3 UR24, UPT, UPT, UR24, 0x1, URZ ;  /* 0x0000000118187890 */ /* 0x000fe2000fffe0ff */
[----:B------:R-:W-:-:S03]  /*1c20*/  UMOV UR25, UR6 ;  /* 0x0000000600197c82 */ /* 0x000fc60008000000 */
[----:B------:R-:W-:Y:S01]  /*1c30*/  UISETP.NE.AND UP0, UPT, UR24, UR21, UPT ;  /* 0x000000151800728c */ /* 0x000fe2000bf05270 */
[----:B------:R1:W-:Y:S08]  /*1c40*/  UTMALDG.3D [UR8], [UR28], desc[UR26] ;  /* 0x00001a081c0075b4 */ /* 0x0003f00008011000 */
[----:B------:R-:W-:Y:S05]  /*1c50*/  BRA.U UP0, `(.L_x_31) ;  /* 0xfffffffd005c7547 */ /* 0x000fea000b83ffff */
.L_x_26:
[----:B-1----:R-:W-:Y:S01]  /*1c60*/  LEA R2, R14, UR4, 0x3 ;  /* 0x000000040e027c11 */ /* 0x002fe2000f8e18ff */
[----:B------:R-:W-:Y:S01]  /*1c70*/  NOP ;  /* 0x0000000000007918 */ /* 0x000fe20000000000 */
[----:B--2---:R-:W-:Y:S02]  /*1c80*/  SHF.L.U32 R3, R12, 0x1f, RZ ;  /* 0x0000001f0c037819 */ /* 0x004fe400000006ff */
[----:B------:R-:W-:Y:S02]  /*1c90*/  LEA R4, R14, UR4, 0x4 ;  /* 0x000000040e047c11 */ /* 0x000fe4000f8e20ff */
[----:B------:R-:W1:Y:S02]  /*1ca0*/  SYNCS.PHASECHK.TRANS64.TRYWAIT P0, [R2+URZ+0x80], R3 ;  /* 0x00008003020075a7 */ /* 0x000e6400080011ff */
[----:B-1----:R-:W-:Y:S05]  /*1cb0*/  @!P0 BRA `(.L_x_32) ;  /* 0x00000090001c8947 */ /* 0x002fea0003800000 */
.L_x_131:
[----:B------:R-:W2:Y:S01]  /*1cc0*/  LDS.128 R4, [R4+0xf0] ;  /* 0x0000f00004047984 */ /* 0x000ea20000000c00 */
[----:B---3--:R-:W-:Y:S01]  /*1cd0*/  ISETP.GE.AND P0, PT, R72, 0x1, PT ;  /* 0x000000014800780c */ /* 0x008fe20003f06270 */
[----:B-1----:R-:W-:Y:S01]  /*1ce0*/  VIADD R2, R2, 0x90 ;  /* 0x0000009002027836 */ /* 0x002fe20000000000 */
[----:B------:R-:W-:Y:S01]  /*1cf0*/  @!PT LDS RZ, [RZ] ;  /* 0x00000000fffff984 */ /* 0x000fe20000000800 */
[----:B------:R-:W-:Y:S01]  /*1d00*/  @!PT LDS RZ, [RZ] ;  /* 0x00000000fffff984 */ /* 0x000fe20000000800 */
[----:B------:R-:W-:Y:S01]  /*1d10*/  @!PT LDS RZ, [RZ] ;  /* 0x00000000fffff984 */ /* 0x000fe20000000800 */
[----:B------:R-:W-:Y:S01]  /*1d20*/  @!PT LDS RZ, [RZ] ;  /* 0x00000000fffff984 */ /* 0x000fe20000000800 */
[----:B------:R1:W-:Y:S06]  /*1d30*/  MEMBAR.ALL.CTA ;  /* 0x0000000000007992 */ /* 0x0003ec0000008000 */
[----:B-1----:R-:W1:Y:S01]  /*1d40*/  FENCE.VIEW.ASYNC.S ;  /* 0x00000000000073c6 */ /* 0x002e620000000000 */
[----:B------:R-:W-:-:S04]  /*1d50*/  PRMT R2, RZ, 0x654, R2 ;  /* 0x00000654ff027816 */ /* 0x000fc80000000002 */
[----:B-1----:R1:W-:Y:S01]  /*1d60*/  SYNCS.ARRIVE.TRANS64.RED.A1T0 RZ, [R2+URZ], RZ ;  /* 0x000000ff02ff79a7 */ /* 0x0023e200081004ff */
[----:B--2---:R-:W-:-:S13]  /*1d70*/  LOP3.LUT P2, RZ, R6, 0x1, RZ, 0xc0, !PT ;  /* 0x0000000106ff7812 */ /* 0x004fda000784c0ff */
[----:B------:R-:W-:Y:S01]  /*1d80*/  @P2 SHF.R.U32.HI R3, RZ, 0x10, R5 ;  /* 0x00000010ff032819 */ /* 0x000fe20000011605 */
[----:B------:R-:W-:Y:S01]  /*1d90*/  VOTEU.ANY UP0, P2 ;  /* 0x0000000000ff7886 */ /* 0x000fe20001000100 */
[----:B------:R-:W-:Y:S02]  /*1da0*/  @P2 MOV R13, R4 ;  /* 0x00000004000d2202 */ /* 0x000fe40000000f00 */
[----:B------:R-:W-:Y:S02]  /*1db0*/  @P2 R2UR.BROADCAST UR8, R3 ;  /* 0x00000000030822ca */ /* 0x000fe400008e0000 */
[----:B------:R-:W-:-:S11]  /*1dc0*/  @P2 LOP3.LUT R11, R5, 0xffff, RZ, 0xc0, !PT ;  /* 0x0000ffff050b2812 */ /* 0x000fd600078ec0ff */
[----:B------:R-:W-:Y:S01]  /*1dd0*/  @UP0 UMOV UR36, UR8 ;  /* 0x0000000800240c82 */ /* 0x000fe20008000000 */
[----:B-1----:R-:W-:Y:S05]  /*1de0*/  @!P0 BRA `(.L_x_33) ;  /* 0x0000000000b88947 */ /* 0x002fea0003800000 */
[----:B------:R-:W4:Y:S01]  /*1df0*/  LDC.64 R4, c[0x0][0xb18] ;  /* 0x0002c600ff047b82 */ /* 0x000f220000000a00 */
[----:B------:R-:W-:-:S07]  /*1e00*/  ISETP.NE.AND P3, PT, R72, 0x1, PT ;  /* 0x000000014800780c */ /* 0x000fce0003f65270 */
[----:B------:R-:W1:Y:S08]  /*1e10*/  LDC.64 R6, c[0x0][0xb10] ;  /* 0x0002c400ff067b82 */ /* 0x000e700000000a00 */
[----:B------:R-:W2:Y:S08]  /*1e20*/  LDC R16, c[0x0][0xb20] ;  /* 0x0002c800ff107b82 */ /* 0x000eb00000000800 */
[----:B------:R-:W3:Y:S01]  /*1e30*/  LDC R18, c[0x0][0xb0c] ;  /* 0x0002c300ff127b82 */ /* 0x000ee20000000800 */
[----:B----4-:R-:W-:Y:S01]  /*1e40*/  IMAD.HI.U32 R17, R0, R5, RZ ;  /* 0x0000000500117227 */ /* 0x010fe200078e00ff */
[----:B------:R-:W-:-:S03]  /*1e50*/  ISETP.NE.AND P0, PT, R4, 0x1, PT ;  /* 0x000000010400780c */ /* 0x000fc60003f05270 */
[----:B------:R-:W-:-:S03]  /*1e60*/  IMAD.HI.U32 R5, R11, R5, RZ ;  /* 0x000000050b057227 */ /* 0x000fc600078e00ff */
[----:B------:R-:W4:Y:S01]  /*1e70*/  LDC.64 R2, c[0x0][0xb28] ;  /* 0x0002ca00ff027b82 */ /* 0x000f220000000a00 */
[----:B-1----:R-:W-:-:S04]  /*1e80*/  IMAD.HI.U32 R20, R9, R6, RZ ;  /* 0x0000000609147227 */ /* 0x002fc800078e00ff */
[----:B------:R-:W-:Y:S01]  /*1e90*/  IMAD.HI.U32 R22, R13, R6, RZ ;  /* 0x000000060d167227 */ /* 0x000fe200078e00ff */
[----:B------:R-:W-:Y:S02]  /*1ea0*/  SHF.R.U32.HI R20, RZ, R7, R20 ;  /* 0x00000007ff147219 */ /* 0x000fe40000011614 */
[-C--:B--2---:R-:W-:Y:S02]  /*1eb0*/  SHF.R.U32.HI R17, RZ, R16.reuse, R17 ;  /* 0x00000010ff117219 */ /* 0x084fe40000011611 */
[----:B------:R-:W-:Y:S02]  /*1ec0*/  SHF.R.U32.HI R16, RZ, R16, R5 ;  /* 0x00000010ff107219 */ /* 0x000fe40000011605 */
[----:B------:R-:W-:Y:S02]  /*1ed0*/  SEL R17, R0, R17, !P0 ;  /* 0x0000001100117207 */ /* 0x000fe40004000000 */
[----:B------:R-:W-:Y:S02]  /*1ee0*/  SHF.R.U32.HI R22, RZ, R7, R22 ;  /* 0x00000007ff167219 */ /* 0x000fe40000011616 */
[----:B---3--:R-:W-:-:S02]  /*1ef0*/  ISETP.NE.AND P1, PT, R18, 0x1, PT ;  /* 0x000000011200780c */ /* 0x008fc40003f25270 */
[----:B------:R-:W-:Y:S02]  /*1f00*/  SEL R5, R11, R16, !P0 ;  /* 0x000000100b057207 */ /* 0x000fe40004000000 */
[----:B------:R-:W-:Y:S02]  /*1f10*/  SEL R19, R9, R20, !P1 ;  /* 0x0000001409137207 */ /* 0x000fe40004800000 */
[----:B------:R-:W-:Y:S01]  /*1f20*/  SEL R7, R13, R22, !P1 ;  /* 0x000000160d077207 */ /* 0x000fe20004800000 */
[----:B----4-:R-:W-:-:S04]  /*1f30*/  IMAD.HI.U32 R20, R17, R2, RZ ;  /* 0x0000000211147227 */ /* 0x010fc800078e00ff */
[----:B------:R-:W-:Y:S01]  /*1f40*/  IMAD.HI.U32 R6, R19, R2, RZ ;  /* 0x0000000213067227 */ /* 0x000fe200078e00ff */
[----:B------:R-:W-:-:S04]  /*1f50*/  @P3 SHF.R.U32.HI R17, RZ, R3, R20 ;  /* 0x00000003ff113219 */ /* 0x000fc80000011614 */
        /* <DEDUP_REMOVED lines=8> */
[----:B------:R-:W-:-:S04]  /*1fe0*/  @!P0 IMAD.HI.U32 R16, R7, R2, RZ ;  /* 0x0000000207108227 */ /* 0x000fc800078e00ff */
[----:B------:R-:W-:Y:S01]  /*1ff0*/  IMAD.MOV R2, RZ, RZ, -R6 ;  /* 0x000000ffff027224 */ /* 0x000fe200078e0a06 */
[----:B------:R-:W-:-:S03]  /*2000*/  @!P0 SHF.R.U32.HI R16, RZ, R3, R16 ;  /* 0x00000003ff108219 */ /* 0x000fc60000011610 */
[----:B------:R-:W-:Y:S01]  /*2010*/  IMAD R2, R72, R2, R5 ;  /* 0x0000000248027224 */ /* 0x000fe200078e0205 */
[----:B------:R-:W-:Y:S02]  /*2020*/  @!P0 SEL R3, R7, R16, !P3 ;  /* 0x0000001007038207 */ /* 0x000fe40005800000 */
[----:B------:R-:W-:-:S03]  /*2030*/  IADD3 R16, PT, PT, -R5, RZ, RZ ;  /* 0x000000ff05107210 */ /* 0x000fc60007ffe1ff */
[--C-:B------:R-:W-:Y:S02]  /*2040*/  @!P0 IMAD.IADD R6, R6, 0x1, -R3.reuse ;  /* 0x0000000106068824 */ /* 0x100fe400078e0a03 */
[----:B------:R-:W-:Y:S01]  /*2050*/  @!P0 IMAD R3, R2, R19, R3 ;  /* 0x0000001302038224 */ /* 0x000fe200078e0203 */
[----:B------:R-:W-:Y:S01]  /*2060*/  IADD3 R2, PT, PT, -R7, RZ, RZ ;  /* 0x000000ff07027210 */ /* 0x000fe20007ffe1ff */
[----:B------:R-:W-:Y:S02]  /*2070*/  @!P0 IMAD R5, R72, R6, R7 ;  /* 0x0000000648058224 */ /* 0x000fe400078e0207 */
[----:B------:R-:W-:Y:S02]  /*2080*/  IMAD R11, R4, R16, R11 ;  /* 0x00000010040b7224 */ /* 0x000fe400078e020b */
[----:B------:R-:W-:Y:S02]  /*2090*/  @!P0 IMAD.MOV.U32 R7, RZ, RZ, R3 ;  /* 0x000000ffff078224 */ /* 0x000fe400078e0003 */
[----:B------:R-:W-:-:S02]  /*20a0*/  IMAD R2, R18, R2, R13 ;  /* 0x0000000212027224 */ /* 0x000fc400078e020d */
[----:B------:R-:W-:Y:S02]  /*20b0*/  IMAD R11, R5, R4, R11 ;  /* 0x00000004050b7224 */ /* 0x000fe400078e020b */
[----:B------:R-:W-:Y:S02]  /*20c0*/  IMAD R13, R7, R18, R2 ;  /* 0x00000012070d7224 */ /* 0x000fe400078e0202 */
.L_x_33:
[----:B------:R-:W1:Y:S02]  /*20d0*/  LDCU UR8, c[0x0][0xb30] ;  /* 0x00016600ff0877ac */ /* 0x000e640008000800 */
[----:B-1----:R-:W-:-:S09]  /*20e0*/  UISETP.NE.AND UP0, UPT, UR8, 0x1, UPT ;  /* 0x000000010800788c */ /* 0x002fd2000bf05270 */
[----:B------:R-:W-:Y:S05]  /*20f0*/  BRA.U UP0, `(.L_x_34) ;  /* 0x0000000100407547 */ /* 0x000fea000b800000 */
[----:B------:R-:W1:Y:S08]  /*2100*/  LDC.64 R4, c[0x0][0xb10] ;  /* 0x0002c400ff047b82 */ /* 0x000e700000000a00 */
[----:B------:R-:W2:Y:S08]  /*2110*/  LDC.64 R2, c[0x0][0xb18] ;  /* 0x0002c600ff027b82 */ /* 0x000eb00000000a00 */
[----:B------:R-:W3:Y:S08]  /*2120*/  LDC R6, c[0x0][0xb20] ;  /* 0x0002c800ff067b82 */ /* 0x000ef00000000800 */
[----:B------:R-:W4:Y:S01]  /*2130*/  LDC R16, c[0x0][0xb0c] ;  /* 0x0002c300ff107b82 */ /* 0x000f220000000800 */
[----:B-1----:R-:W-:-:S05]  /*2140*/  IMAD.HI.U32 R4, R13, R4, RZ ;  /* 0x000000040d047227 */ /* 0x002fca00078e00ff */
[----:B------:R-:W-:Y:S01]  /*2150*/  SHF.R.U32.HI R4, RZ, R5, R4 ;  /* 0x00000005ff047219 */ /* 0x000fe20000011604 */
[----:B--2---:R-:W-:Y:S01]  /*2160*/  IMAD.HI.U32 R3, R11, R3, RZ ;  /* 0x000000030b037227 */ /* 0x004fe200078e00ff */
[----:B------:R-:W-:-:S04]  /*2170*/  ISETP.NE.AND P0, PT, R2, 0x1, PT ;  /* 0x000000010200780c */ /* 0x000fc80003f05270 */
[----:B---3--:R-:W-:-:S04]  /*2180*/  SHF.R.U32.HI R6, RZ, R6, R3 ;  /* 0x00000006ff067219 */ /* 0x008fc80000011603 */
[----:B------:R-:W-:Y:S02]  /*2190*/  SEL R3, R11, R6, !P0 ;  /* 0x000000060b037207 */ /* 0x000fe40004000000 */
[----:B----4-:R-:W-:-:S04]  /*21a0*/  ISETP.NE.AND P1, PT, R16, 0x1, PT ;  /* 0x000000011000780c */ /* 0x010fc80003f25270 */
[----:B------:R-:W-:-:S05]  /*21b0*/  SEL R4, R13, R4, !P1 ;  /* 0x000000040d047207 */ /* 0x000fca0004800000 */
[----:B------:R-:W-:Y:S02]  /*21c0*/  IMAD.IADD R5, R3, 0x1, -R4 ;  /* 0x0000000103057824 */ /* 0x000fe400078e0a04 */
[----:B------:R-:W-:Y:S02]  /*21d0*/  IMAD.IADD R3, R4, 0x1, -R3 ;  /* 0x0000000104037824 */ /* 0x000fe400078e0a03 */
[----:B------:R-:W-:Y:S02]  /*21e0*/  IMAD R13, R5, R16, R13 ;  /* 0x00000010050d7224 */ /* 0x000fe400078e020d */
[----:B------:R-:W-:-:S07]  /*21f0*/  IMAD R11, R3, R2, R11 ;  /* 0x00000002030b7224 */ /* 0x000fce00078e020b */
.L_x_34:
[----:B------:R-:W-:Y:S01]  /*2200*/  VIADD R14, R14, 0x1 ;  /* 0x000000010e0e7836 */ /* 0x000fe20000000000 */
[----:B------:R-:W-:Y:S01]  /*2210*/  PLOP3.LUT P1, PT, PT, PT, PT, 0x80, 0x8 ;  /* 0x000000000008781c */ /* 0x000fe20003f2f070 */
[----:B------:R-:W-:Y:S02]  /*2220*/  IMAD.IADD R21, R13, 0x1, R156 ;  /* 0x000000010d157824 */ /* 0x000fe400078e029c */
[----:B------:R-:W-:Y:S01]  /*2230*/  IMAD.IADD R20, R11, 0x1, R154 ;  /* 0x000000010b147824 */ /* 0x000fe200078e029a */
[----:B------:R-:W-:-:S04]  /*2240*/  ISETP.NE.AND P0, PT, R14, 0x2, PT ;  /* 0x000000020e00780c */ /* 0x000fc80003f05270 */
[----:B------:R-:W-:Y:S02]  /*2250*/  SEL R3, RZ, 0x1, P0 ;  /* 0x00000001ff037807 */ /* 0x000fe40000000000 */
[----:B------:R-:W-:Y:S02]  /*2260*/  SEL R14, R14, RZ, P0 ;  /* 0x000000ff0e0e7207 */ /* 0x000fe40000000000 */
[----:B------:R-:W-:Y:S01]  /*2270*/  LOP3.LUT R12, R12, R3, RZ, 0x3c, !PT ;  /* 0x000000030c0c7212 */ /* 0x000fe200078e3cff */
[----:B------:R-:W-:Y:S06]  /*2280*/  @P2 BRA `(.L_x_35) ;  /* 0xfffffff000982947 */ /* 0x000fec000383ffff */
[----:B------:R-:W-:Y:S01]  /*2290*/  UIADD3 UR4, UPT, UPT, UR4, 0x18, URZ ;  /* 0x0000001804047890 */ /* 0x000fe2000fffe0ff */
[----:B------:R-:W-:-:S03]  /*22a0*/  SHF.L.U32 R3, R15, 0x1f, RZ ;  /* 0x0000001f0f037819 */ /* 0x000fc600000006ff */
[----:B------:R-:W-:-:S09]  /*22b0*/  ULEA UR5, UR6, UR4, 0x3 ;  /* 0x0000000406057291 */ /* 0x000fd2000f8e18ff */
[----:B------:R-:W1:Y:S02]  /*22c0*/  SYNCS.PHASECHK.TRANS64.TRYWAIT P0, [UR5], R3 ;  /* 0x00000003ff0075a7 */ /* 0x000e640008001105 */
[----:B-1----:R-:W-:Y:S05]  /*22d0*/  @!P0 BRA `(.L_x_36) ;  /* 0x0000008800a88947 */ /* 0x002fea0003800000 */
.L_x_133:
[----:B------:R-:W-:-:S04]  /*22e0*/  UIADD3 UR6, UPT, UPT, UR6, 0x1, URZ ;  /* 0x0000000106067890 */ /* 0x000fc8000fffe0ff */
[----:B------:R-:W-:-:S04]  /*22f0*/  UISETP.NE.AND UP0, UPT, UR6, 0x3, UPT ;  /* 0x000000030600788c */ /* 0x000fc8000bf05270 */
[----:B------:R-:W-:Y:S02]  /*2300*/  USEL UR7, URZ, 0x1, UP0 ;  /* 0x00000001ff077887 */ /* 0x000fe40008000000 */
[----:B------:R-:W-:-:S04]  /*2310*/  USEL UR6, UR6, URZ, UP0 ;  /* 0x000000ff06067287 */ /* 0x000fc80008000000 */
[----:B------:R-:W-:Y:S01]  /*2320*/  ULEA UR5, UR6, UR4, 0x3 ;  /* 0x0000000406057291 */ /* 0x000fe2000f8e18ff */
[----:B------:R-:W-:-:S04]  /*2330*/  LOP3.LUT R15, R15, UR7, RZ, 0x3c, !PT ;  /* 0x000000070f0f7c12 */ /* 0x000fc8000f8e3cff */
[----:B-1----:R-:W-:-:S04]  /*2340*/  SHF.L.U32 R3, R15, 0x1f, RZ ;  /* 0x0000001f0f037819 */ /* 0x002fc800000006ff */
[----:B------:R-:W1:Y:S02]  /*2350*/  SYNCS.PHASECHK.TRANS64.TRYWAIT P0, [UR5], R3 ;  /* 0x00000003ff0075a7 */ /* 0x000e640008001105 */
[----:B-1----:R-:W-:Y:S05]  /*2360*/  @!P0 BRA `(.L_x_37) ;  /* 0x00000088009c8947 */ /* 0x002fea0003800000 */
.L_x_135:
[----:B------:R-:W-:-:S04]  /*2370*/  UIADD3 UR6, UPT, UPT, UR6, 0x1, URZ ;  /* 0x0000000106067890 */ /* 0x000fc8000fffe0ff */
[----:B------:R-:W-:-:S04]  /*2380*/  UISETP.NE.AND UP0, UPT, UR6, 0x3, UPT ;  /* 0x000000030600788c */ /* 0x000fc8000bf05270 */
[----:B------:R-:W-:Y:S02]  /*2390*/  USEL UR5, URZ, 0x1, UP0 ;  /* 0x00000001ff057887 */ /* 0x000fe40008000000 */
[----:B------:R-:W-:-:S04]  /*23a0*/  USEL UR6, UR6, URZ, UP0 ;  /* 0x000000ff06067287 */ /* 0x000fc80008000000 */
[----:B------:R-:W-:Y:S01]  /*23b0*/  ULEA UR6, UR6, UR4, 0x3 ;  /* 0x0000000406067291 */ /* 0x000fe2000f8e18ff */
[----:B-1----:R-:W-:-:S04]  /*23c0*/  LOP3.LUT R3, R15, UR5, RZ, 0x3c, !PT ;  /* 0x000000050f037c12 */ /* 0x002fc8000f8e3cff */
[----:B------:R-:W-:Y:S01]  /*23d0*/  SHF.L.U32 R3, R3, 0x1f, RZ ;  /* 0x0000001f03037819 */ /* 0x000fe200000006ff */
[----:B----4-:R-:W-:-:S07]  /*23e0*/  IMAD.U32 R0, RZ, RZ, UR6 ;  /* 0x00000006ff007e24 */ /* 0x010fce000f8e00ff */
.L_x_38:
[----:B-1----:R1:W2:Y:S02]  /*23f0*/  SYNCS.PHASECHK.TRANS64.TRYWAIT P0, [R0+URZ], R3 ;  /* 0x00000003000075a7 */ /* 0x0022a400080011ff */
[----:B--2---:R-:W-:Y:S05]  /*2400*/  @!P0 NANOSLEEP.SYNCS 0x989680 ;  /* 0x009896800000895d */ /* 0x004fea0003900000 */
[----:B------:R-:W2:Y:S02]  /*2410*/  @!P0 SYNCS.PHASECHK.TRANS64 P0, [R0+URZ], R3 ;  /* 0x00000003000085a7 */ /* 0x000ea400080010ff */
[----:B--2---:R-:W-:Y:S05]  /*2420*/  @P0 EXIT ;  /* 0x000000000000094d */ /* 0x004fea0003800000 */
[----:B------:R-:W-:Y:S05]  /*2430*/  BRA `(.L_x_38) ;  /* 0xfffffffc00ec7947 */ /* 0x000fea000383ffff */
.L_x_17:
[----:B------:R-:W-:-:S04]  /*2440*/  UISETP.NE.AND UP1, UPT, UR37, URZ, UPT ;  /* 0x000000ff2500728c */ /* 0x000fc8000bf25270 */
[----:B------:R-:W-:-:S09]  /*2450*/  UISETP.NE.OR UP1, UPT, UR8, 0x1, UP1 ;  /* 0x000000010800788c */ /* 0x000fd20008f25670 */
[----:B------:R-:W-:Y:S05]  /*2460*/  BRA.U UP1, `(.L_x_39) ;  /* 0x0000000501487547 */ /* 0x000fea000b800000 */
[----:B------:R-:W-:Y:S01]  /*2470*/  ISETP.NE.AND P2, PT, R2, RZ, PT ;  /* 0x000000ff0200720c */ /* 0x000fe20003f45270 */
[----:B------:R-:W-:Y:S01]  /*2480*/  IMAD.MOV.U32 R12, RZ, RZ, 0x1 ;  /* 0x00000001ff0c7424 */ /* 0x000fe200078e00ff */
[----:B------:R-:W-:Y:S02]  /*2490*/  CS2R R10, SRZ ;  /* 0x00000000000a7805 */ /* 0x000fe4000001ff00 */
[----:B------:R-:W-:Y:S01]  /*24a0*/  CS2R R8, SRZ ;  /* 0x0000000000087805 */ /* 0x000fe2000001ff00 */
[----:B------:R-:W-:Y:S01]  /*24b0*/  UMOV UR4, 0x400 ;  /* 0x0000040000047882 */ /* 0x000fe20000000000 */
[----:B------:R-:W-:Y:S01]  /*24c0*/  UMOV UR6, URZ ;  /* 0x000000ff00067c82 */ /* 0x000fe20008000000 */
[----:B------:R-:W-:-:S12]  /*24d0*/  ULEA UR37, UR37, UR4, 0x18 ;  /* 0x0000000425257291 */ /* 0x000fd8000f8ec0ff */
.L_x_43:
[----:B------:R-:W-:Y:S02]  /*24e0*/  LEA R0, R8, UR37, 0x3 ;  /* 0x0000002508007c11 */ /* 0x000fe4000f8e18ff */
[----:B------:R-:W-:-:S03]  /*24f0*/  SHF.L.U32 R5, R9, 0x1f, RZ ;  /* 0x0000001f09057819 */ /* 0x000fc600000006ff */
[----:B------:R-:W-:Y:S01]  /*2500*/  VIADD R4, R0, 0xd0 ;  /* 0x000000d000047836 */ /* 0x000fe20000000000 */
[----:B------:R-:W1:Y:S02]  /*2510*/  SYNCS.PHASECHK.TRANS64.TRYWAIT P0, [R0+URZ+0xc0], R5 ;  /* 0x0000c005000075a7 */ /* 0x000e6400080011ff */
[----:B-1----:R-:W-:Y:S05]  /*2520*/  @!P0 BRA `(.L_x_40) ;  /* 0x0000008800448947 */ /* 0x002fea0003800000 */
.L_x_136:
[----:B------:R-:W-:Y:S01]  /*2530*/  ULEA UR5, UR6, UR37, 0x3 ;  /* 0x0000002506057291 */ /* 0x000fe2000f8e18ff */
[----:B------:R-:W-:Y:S02]  /*2540*/  PRMT R4, RZ, 0x654, R4 ;  /* 0x00000654ff047816 */ /* 0x000fe40000000004 */
[----:B-1----:R-:W-:Y:S01]  /*2550*/  SHF.L.U32 R5, R12, 0x1f, RZ ;  /* 0x0000001f0c057819 */ /* 0x002fe200000006ff */
[----:B------:R-:W-:Y:S01]  /*2560*/  UIADD3 UR4, UPT, UPT, UR5, 0x80, URZ ;  /* 0x0000008005047890 */ /* 0x000fe2000fffe0ff */
[----:B------:R1:W-:Y:S05]  /*2570*/  SYNCS.ARRIVE.TRANS64.RED.A1T0 RZ, [R4+URZ], RZ ;  /* 0x000000ff04ff79a7 */ /* 0x0003ea00081004ff */
[----:B------:R-:W-:Y:S01]  /*2580*/  IMAD.U32 R7, RZ, RZ, UR4 ;  /* 0x00000004ff077e24 */ /* 0x000fe2000f8e00ff */
[----:B------:R-:W2:Y:S04]  /*2590*/  SYNCS.PHASECHK.TRANS64.TRYWAIT P0, [UR5+0x90], R5 ;  /* 0x00009005ff0075a7 */ /* 0x000ea80008001105 */
[----:B------:R-:W-:Y:S01]  /*25a0*/  PRMT R6, R2, 0x654, R7 ;  /* 0x0000065402067816 */ /* 0x000fe20000000007 */
[----:B-1----:R-:W-:Y:S01]  /*25b0*/  @!P2 IMAD.MOV.U32 R4, RZ, RZ, 0x10 ;  /* 0x00000010ff04a424 */ /* 0x002fe200078e00ff */
[----:B--2---:R-:W-:Y:S06]  /*25c0*/  @!P0 BRA `(.L_x_41) ;  /* 0x0000008800308947 */ /* 0x004fec0003800000 */
.L_x_138:
[----:B------:R-:W-:Y:S01]  /*25d0*/  ULEA UR4, UR6, UR37, 0x4 ;  /* 0x0000002506047291 */ /* 0x000fe2000f8e20ff */
[----:B------:R-:W-:Y:S01]  /*25e0*/  SEL R3, R6, R3, !P2 ;  /* 0x0000000306037207 */ /* 0x000fe20005000000 */
[----:B------:R-:W-:Y:S01]  /*25f0*/  UIADD3 UR5, UPT, UPT, UR5, 0x80, URZ ;  /* 0x0000008005057890 */ /* 0x000fe2000fffe0ff */
[----:B-1----:R-:W-:Y:S01]  /*2600*/  LEA R0, R11, UR37, 0x3 ;  /* 0x000000250b007c11 */ /* 0x002fe2000f8e18ff */
[----:B------:R-:W-:Y:S01]  /*2610*/  UIADD3 UR4, UPT, UPT, UR4, 0xf0, URZ ;  /* 0x000000f004047890 */ /* 0x000fe2000fffe0ff */
[----:B------:R-:W-:Y:S01]  /*2620*/  SHF.L.U32 R5, R10, 0x1f, RZ ;  /* 0x0000001f0a057819 */ /* 0x000fe200000006ff */
[----:B------:R1:W-:Y:S01]  /*2630*/  @!P2 SYNCS.ARRIVE.TRANS64.RED RZ, [R3+URZ], R4 ;  /* 0x0000000403ffa9a7 */ /* 0x0003e200080004ff */
[----:B------:R-:W-:Y:S01]  /*2640*/  UIADD3 UR6, UPT, UPT, UR6, 0x1, URZ ;  /* 0x0000000106067890 */ /* 0x000fe2000fffe0ff */
[----:B------:R-:W-:-:S03]  /*2650*/  VIADD R8, R8, 0x1 ;  /* 0x0000000108087836 */ /* 0x000fc60000000000 */
[----:B------:R-:W-:Y:S02]  /*2660*/  UISETP.NE.AND UP0, UPT, UR6, 0x2, UPT ;  /* 0x000000020600788c */ /* 0x000fe4000bf05270 */
[----:B------:R-:W-:Y:S06]  /*2670*/  UGETNEXTWORKID.BROADCAST [UR4], [UR5] ;  /* 0x00000000040073ca */ /* 0x000fec0008000100 */
[----:B------:R-:W-:Y:S01]  /*2680*/  USEL UR4, URZ, 0x1, UP0 ;  /* 0x00000001ff047887 */ /* 0x000fe20008000000 */
[----:B------:R-:W-:Y:S01]  /*2690*/  ISETP.NE.AND P0, PT, R8, 0x2, PT ;  /* 0x000000020800780c */ /* 0x000fe20003f05270 */
[----:B------:R-:W-:Y:S01]  /*26a0*/  USEL UR6, UR6, URZ, UP0 ;  /* 0x000000ff06067287 */ /* 0x000fe20008000000 */
[----:B------:R-:W2:Y:S03]  /*26b0*/  SYNCS.PHASECHK.TRANS64.TRYWAIT P1, [R0+URZ+0x80], R5 ;  /* 0x00008005000075a7 */ /* 0x000ea600080211ff */
[----:B------:R-:W-:Y:S01]  /*26c0*/  LOP3.LUT R12, R12, UR4, RZ, 0x3c, !PT ;  /* 0x000000040c0c7c12 */ /* 0x000fe2000f8e3cff */
[----:B-12---:R-:W-:Y:S07]  /*26d0*/  @!P1 BRA `(.L_x_42) ;  /* 0x0000008800049947 */ /* 0x006fee0003800000 */
.L_x_139:
[C---:B------:R-:W-:Y:S01]  /*26e0*/  LEA R4, R11.reuse, UR37, 0x4 ;  /* 0x000000250b047c11 */ /* 0x040fe2000f8e20ff */
[----:B-1----:R-:W-:Y:S01]  /*26f0*/  VIADD R0, R0, 0x90 ;  /* 0x0000009000007836 */ /* 0x002fe20000000000 */
[----:B------:R-:W-:Y:S01]  /*2700*/  SEL R8, R8, RZ, P0 ;  /* 0x000000ff08087207 */ /* 0x000fe20000000000 */
[----:B------:R-:W-:-:S03]  /*2710*/  VIADD R11, R11, 0x1 ;  /* 0x000000010b0b7836 */ /* 0x000fc60000000000 */
[----:B------:R-:W1:Y:S01]  /*2720*/  LDS.128 R4, [R4+0xf0] ;  /* 0x0000f00004047984 */ /* 0x000e620000000c00 */
[----:B------:R-:W-:Y:S02]  /*2730*/  PRMT R0, RZ, 0x654, R0 ;  /* 0x00000654ff007816 */ /* 0x000fe40000000000 */
[C---:B------:R-:W-:Y:S01]  /*2740*/  ISETP.NE.AND P1, PT, R11.reuse, 0x2, PT ;  /* 0x000000020b00780c */ /* 0x040fe20003f25270 */
[----:B------:R-:W-:Y:S01]  /*2750*/  @!PT LDS RZ, [RZ] ;  /* 0x00000000fffff984 */ /* 0x000fe20000000800 */
[----:B------:R-:W-:Y:S01]  /*2760*/  @!PT LDS RZ, [RZ] ;  /* 0x00000000fffff984 */ /* 0x000fe20000000800 */
[----:B------:R-:W-:Y:S01]  /*2770*/  @!PT LDS RZ, [RZ] ;  /* 0x00000000fffff984 */ /* 0x000fe20000000800 */
[----:B------:R-:W-:Y:S01]  /*2780*/  @!PT LDS RZ, [RZ] ;  /* 0x00000000fffff984 */ /* 0x000fe20000000800 */
[----:B------:R2:W-:Y:S06]  /*2790*/  MEMBAR.ALL.CTA ;  /* 0x0000000000007992 */ /* 0x0005ec0000008000 */
[----:B--2---:R-:W2:Y:S01]  /*27a0*/  FENCE.VIEW.ASYNC.S ;  /* 0x00000000000073c6 */ /* 0x004ea20000000000 */
[----:B------:R-:W-:Y:S01]  /*27b0*/  SEL R11, R11, RZ, P1 ;  /* 0x000000ff0b0b7207 */ /* 0x000fe20000800000 */
[----:B--2---:R2:W-:Y:S01]  /*27c0*/  SYNCS.ARRIVE.TRANS64.RED.A1T0 RZ, [R0+URZ], RZ ;  /* 0x000000ff00ff79a7 */ /* 0x0045e200081004ff */
[----:B-1----:R-:W-:-:S02]  /*27d0*/  LOP3.LUT P3, RZ, R6, 0x1, RZ, 0xc0, !PT ;  /* 0x0000000106ff7812 */ /* 0x002fc4000786c0ff */
[----:B------:R-:W-:-:S04]  /*27e0*/  SEL R5, RZ, 0x1, P1 ;  /* 0x00000001ff057807 */ /* 0x000fc80000800000 */
[----:B------:R-:W-:Y:S02]  /*27f0*/  LOP3.LUT R10, R10, R5, RZ, 0x3c, !PT ;  /* 0x000000050a0a7212 */ /* 0x000fe400078e3cff */
[----:B--2---:R-:W-:-:S04]  /*2800*/  SEL R0, RZ, 0x1, P0 ;  /* 0x00000001ff007807 */ /* 0x004fc80000000000 */
[----:B------:R-:W-:Y:S01]  /*2810*/  LOP3.LUT R9, R9, R0, RZ, 0x3c, !PT ;  /* 0x0000000009097212 */ /* 0x000fe200078e3cff */
[----:B------:R-:W-:Y:S06]  /*2820*/  @P3 BRA `(.L_x_43) ;  /* 0xfffffffc002c3947 */ /* 0x000fec000383ffff */
[----:B------:R-:W-:Y:S01]  /*2830*/  ULEA UR5, UR6, UR37, 0x3 ;  /* 0x0000002506057291 */ /* 0x000fe2000f8e18ff */
[----:B------:R-:W-:-:S08]  /*2840*/  SHF.L.U32 R3, R12, 0x1f, RZ ;  /* 0x0000001f0c037819 */ /* 0x000fd000000006ff */
[----:B------:R-:W1:Y:S02]  /*2850*/  SYNCS.PHASECHK.TRANS64 P0, [UR5+0x90], R3 ;  /* 0x00009003ff0075a7 */ /* 0x000e640008001005 */
[----:B-1----:R-:W-:Y:S05]  /*2860*/  @P0 BRA `(.L_x_44) ;  /* 0x0000000000080947 */ /* 0x002fea0003800000 */
[----:B------:R-:W1:Y:S02]  /*2870*/  SYNCS.PHASECHK.TRANS64.TRYWAIT P0, [UR5+0x90], R3 ;  /* 0x00009003ff0075a7 */ /* 0x000e640008001105 */
[----:B-1----:R-:W-:Y:S05]  /*2880*/  @!P0 BRA `(.L_x_45) ;  /* 0x0000008400ac8947 */ /* 0x002fea0003800000 */
.L_x_44:
[----:B------:R-:W-:-:S04]  /*2890*/  UIADD3 UR4, UPT, UPT, UR6, 0x1, URZ ;  /* 0x0000000106047890 */ /* 0x000fc8000fffe0ff */
[----:B------:R-:W-:-:S04]  /*28a0*/  UISETP.NE.AND UP0, UPT, UR4, 0x2, UPT ;  /* 0x000000020400788c */ /* 0x000fc8000bf05270 */
[----:B------:R-:W-:Y:S02]  /*28b0*/  USEL UR7, URZ, 0x1, UP0 ;  /* 0x00000001ff077887 */ /* 0x000fe40008000000 */
[----:B------:R-:W-:-:S04]  /*28c0*/  USEL UR4, UR4, URZ, UP0 ;  /* 0x000000ff04047287 */ /* 0x000fc80008000000 */
[----:B------:R-:W-:Y:S01]  /*28d0*/  ULEA UR4, UR4, UR37, 0x3 ;  /* 0x0000002504047291 */ /* 0x000fe2000f8e18ff */
[----:B-1----:R-:W-:-:S04]  /*28e0*/  LOP3.LUT R3, R12, UR7, RZ, 0x3c, !PT ;  /* 0x000000070c037c12 */ /* 0x002fc8000f8e3cff */
[----:B------:R-:W-:-:S04]  /*28f0*/  SHF.L.U32 R0, R3, 0x1f, RZ ;  /* 0x0000001f03007819 */ /* 0x000fc800000006ff */
[----:B------:R-:W1:Y:S02]  /*2900*/  SYNCS.PHASECHK.TRANS64 P0, [UR4+0x90], R0 ;  /* 0x00009000ff0075a7 */ /* 0x000e640008001004 */
[----:B-1----:R-:W-:Y:S05]  /*2910*/  @P0 EXIT ;  /* 0x000000000000094d */ /* 0x002fea0003800000 */
[----:B------:R-:W-:Y:S02]  /*2920*/  SHF.L.U32 R3, R3, 0x1f, RZ ;  /* 0x0000001f03037819 */ /* 0x000fe400000006ff */
[----:B------:R-:W-:-:S07]  /*2930*/  MOV R0, UR4 ;  /* 0x0000000400007c02 */ /* 0x000fce0008000f00 */
.L_x_46:
[----:B-1----:R1:W2:Y:S02]  /*2940*/  SYNCS.PHASECHK.TRANS64.TRYWAIT P0, [R0+URZ+0x90], R3 ;  /* 0x00009003000075a7 */ /* 0x0022a400080011ff */
[----:B--2---:R-:W-:Y:S05]  /*2950*/  @!P0 NANOSLEEP.SYNCS 0x989680 ;  /* 0x009896800000895d */ /* 0x004fea0003900000 */
[----:B------:R-:W2:Y:S02]  /*2960*/  @!P0 SYNCS.PHASECHK.TRANS64 P0, [R0+URZ+0x90], R3 ;  /* 0x00009003000085a7 */ /* 0x000ea400080010ff */
[----:B--2---:R-:W-:Y:S05]  /*2970*/  @P0 EXIT ;  /* 0x000000000000094d */ /* 0x004fea0003800000 */
[----:B------:R-:W-:Y:S05]  /*2980*/  BRA `(.L_x_46) ;  /* 0xfffffffc00ec7947 */ /* 0x000fea000383ffff */
.L_x_39:
[----:B------:R-:W-:-:S09]  /*2990*/  UISETP.NE.AND UP1, UPT, UR8, URZ, UPT ;  /* 0x000000ff0800728c */ /* 0x000fd2000bf25270 */
[----:B------:R-:W-:Y:S05]  /*29a0*/  BRA.U UP1, `(.L_x_47) ;  /* 0x0000000d016c7547 */ /* 0x000fea000b800000 */
[----:B------:R-:W-:Y:S01]  /*29b0*/  UMOV UR4, 0x40 ;  /* 0x0000004000047882 */ /* 0x000fe20000000000 */
[----:B------:R-:W-:Y:S01]  /*29c0*/  NOP ;  /* 0x0000000000007918 */ /* 0x000fe20000000000 */
[----:B------:R-:W-:Y:S01]  /*29d0*/  ULEA UR4, UR37, UR4, 0x18 ;  /* 0x0000000425047291 */ /* 0x000fe2000f8ec0ff */
[----:B------:R-:W-:Y:S02]  /*29e0*/  UMOV UR5, 0x400 ;  /* 0x0000040000057882 */ /* 0x000fe40000000000 */
[----:B------:R-:W-:-:S06]  /*29f0*/  ULEA UR37, UR37, UR5, 0x18 ;  /* 0x0000000525257291 */ /* 0x000fcc000f8ec0ff */
[----:B------:R-:W1:Y:S02]  /*2a00*/  LDS.U8 R0, [UR4+0x1c] ;  /* 0x00001c04ff007984 */ /* 0x000e640008000000 */
[----:B-1----:R-:W-:-:S13]  /*2a10*/  ISETP.NE.AND P0, PT, R0, RZ, PT ;  /* 0x000000ff0000720c */ /* 0x002fda0003f05270 */
[----:B------:R-:W-:Y:S05]  /*2a20*/  @P0 BRA `(.L_x_48) ;  /* 0x0000000000580947 */ /* 0x000fea0003800000 */
[----:B------:R-:W-:-:S13]  /*2a30*/  ELECT P0, URZ, PT ;  /* 0x0000000000ff782f */ /* 0x000fda0003800000 */
[----:B------:R-:W-:Y:S05]  /*2a40*/  @!P0 BRA `(.L_x_49) ;  /* 0x0000000000608947 */ /* 0x000fea0003800000 */
[----:B------:R-:W-:Y:S01]  /*2a50*/  UMOV UR5, 0x10 ;  /* 0x0000001000057882 */ /* 0x000fe20000000000 */
[----:B------:R-:W-:Y:S01]  /*2a60*/  HFMA2 R0, -RZ, RZ, 0, 5.9604644775390625e-08 ;  /* 0x00000001ff007431 */ /* 0x000fe200000001ff */
[----:B------:R-:W-:-:S03]  /*2a70*/  MOV R2, 0xffff ;  /* 0x0000ffff00027802 */ /* 0x000fc60000000f00 */
[----:B------:R-:W-:Y:S04]  /*2a80*/  DEPBAR.LE SB1, 0x36 ;  /* 0x00009d800000791a */ /* 0x000fe80000000000 */
[----:B------:R-:W1:Y:S02]  /*2a90*/  UTCATOMSWS.FIND_AND_SET.ALIGN UP0, UR5, UR5 ;  /* 0x00000005000575e3 */ /* 0x000e640008000800 */
[----:B-1----:R-:W-:Y:S01]  /*2aa0*/  MOV R3, UR5 ;  /* 0x0000000500037c02 */ /* 0x002fe20008000f00 */
[----:B------:R-:W-:Y:S06]  /*2ab0*/  BRA.U UP0, `(.L_x_50) ;  /* 0x0000000100187547 */ /* 0x000fec000b800000 */
.L_x_51:
[----:B------:R-:W-:Y:S05]  /*2ac0*/  NANOSLEEP 0x64 ;  /* 0x000000640000795d */ /* 0x000fea0003800000 */
[----:B------:R-:W-:-:S05]  /*2ad0*/  UMOV UR5, 0x10 ;  /* 0x0000001000057882 */ /* 0x000fca0000000000 */
[----:B------:R-:W-:Y:S04]  /*2ae0*/  DEPBAR.LE SB1, 0x36 ;  /* 0x00009d800000791a */ /* 0x000fe80000000000 */
[----:B------:R-:W1:Y:S02]  /*2af0*/  UTCATOMSWS.FIND_AND_SET.ALIGN UP0, UR5, UR5 ;  /* 0x00000005000575e3 */ /* 0x000e640008000800 */
[----:B-1----:R-:W-:Y:S01]  /*2b00*/  MOV R3, UR5 ;  /* 0x0000000500037c02 */ /* 0x002fe20008000f00 */
[----:B------:R-:W-:Y:S05]  /*2b10*/  BRA.U !UP0, `(.L_x_51) ;  /* 0xfffffffd08e87547 */ /* 0x000fea000b83ffff */
.L_x_50:
[-C--:B------:R-:W-:Y:S02]  /*2b20*/  SHF.L.U32 R2, R2, R3.reuse, RZ ;  /* 0x0000000302027219 */ /* 0x080fe400000006ff */
[----:B------:R-:W-:Y:S01]  /*2b30*/  SHF.L.U32 R0, R0, R3, RZ ;  /* 0x0000000300007219 */ /* 0x000fe200000006ff */
[----:B------:R-:W-:Y:S02]  /*2b40*/  IMAD.SHL.U32 R3, R3, 0x20, RZ ;  /* 0x0000002003037824 */ /* 0x000fe400078e00ff */
[----:B------:R1:W-:Y:S04]  /*2b50*/  ATOMS.OR RZ, [UR4+0x14], R2 ;  /* 0x00001402ffff798c */ /* 0x0003e8000b000004 */
[----:B------:R1:W-:Y:S04]  /*2b60*/  ATOMS.OR RZ, [UR4+0x18], R0 ;  /* 0x00001800ffff798c */ /* 0x0003e8000b000004 */
[----:B------:R1:W-:Y:S01]  /*2b70*/  STS [UR37+0x110], R3 ;  /* 0x00011003ff007988 */ /* 0x0003e20008000825 */
[----:B------:R-:W-:Y:S05]  /*2b80*/  BRA `(.L_x_49) ;  /* 0x0000000000107947 */ /* 0x000fea0003800000 */
.L_x_48:
[----:B------:R-:W-:Y:S02]  /*2b90*/  MOV R0, 0xffffffff ;  /* 0xffffffff00007802 */ /* 0x000fe40000000f00 */
[----:B------:R-:W-:-:S03]  /*2ba0*/  MOV R2, 0x2bd0 ;  /* 0x00002bd000027802 */ /* 0x000fc60000000f00 */
[----:B------:R1:W-:Y:S04]  /*2bb0*/  STS [UR37+0x110], R0 ;  /* 0x00011000ff007988 */ /* 0x0003e80008000825 */
[----:B-1-3-5:R-:W-:Y:S05]  /*2bc0*/  CALL.REL.NOINC `($__internal_1_$__cuda_sm10x_tcgen05_guardrail_trap_phase_invalid_during_alloc) ;  /* 0x0000008800c47944 */ /* 0x02afea0003c00000 */
.L_x_49:
[----:B------:R-:W-:Y:S05]  /*2bd0*/  WARPSYNC.ALL ;  /* 0x0000000000007948 */ /* 0x000fea0003800000 */
[----:B------:R-:W2:Y:S01]  /*2be0*/  S2UR UR5, SR_CgaCtaId ;  /* 0x00000000000579c3 */ /* 0x000ea20000008800 */
[----:B------:R-:W-:Y:S01]  /*2bf0*/  UMOV UR4, 0x400 ;  /* 0x0000040000047882 */ /* 0x000fe20000000000 */
[----:B------:R-:W-:-:S06]  /*2c00*/  NOP ;  /* 0x0000000000007918 */ /* 0x000fcc0000000000 */
[----:B------:R-:W-:Y:S06]  /*2c10*/  BAR.ARV 0x6, 0xa0 ;  /* 0x0182800000007b1d */ /* 0x000fec0000002000 */
[----:B------:R-:W4:Y:S01]  /*2c20*/  LDCU UR7, c[0x0][0x38c] ;  /* 0x00007180ff0777ac */ /* 0x000f220008000800 */
[----:B------:R-:W-:Y:S01]  /*2c30*/  IMAD.MOV.U32 R11, RZ, RZ, 0x1 ;  /* 0x00000001ff0b7424 */ /* 0x000fe200078e00ff */
[----:B------:R-:W-:Y:S01]  /*2c40*/  CS2R R8, SRZ ;  /* 0x0000000000087805 */ /* 0x000fe2000001ff00 */
[----:B------:R-:W-:Y:S01]  /*2c50*/  IMAD.MOV.U32 R10, RZ, RZ, RZ ;  /* 0x000000ffff0a7224 */ /* 0x000fe200078e00ff */
[----:B------:R-:W3:Y:S01]  /*2c60*/  LDCU UR6, c[0x0][0x38c] ;  /* 0x00007180ff0677ac */ /* 0x000ee20008000800 */
[----:B------:R-:W-:Y:S01]  /*2c70*/  UMOV UR15, URZ ;  /* 0x000000ff000f7c82 */ /* 0x000fe20008000000 */
[----:B------:R-:W-:Y:S01]  /*2c80*/  UMOV UR14, URZ ;  /* 0x000000ff000e7c82 */ /* 0x000fe20008000000 */
[----:B--2---:R-:W-:Y:S01]  /*2c90*/  ULEA UR5, UR5, UR4, 0x18 ;  /* 0x0000000405057291 */ /* 0x004fe2000f8ec0ff */
[----:B------:R-:W-:Y:S01]  /*2ca0*/  UMOV UR24, 0x0 ;  /* 0x0000000000187882 */ /* 0x000fe20000000000 */
[----:B------:R-:W-:-:S02]  /*2cb0*/  UMOV UR25, 0x8400010 ;  /* 0x0840001000197882 */ /* 0x000fc40000000000 */
[----:B------:R-:W-:Y:S02]  /*2cc0*/  UIADD3 UR10, UPT, UPT, UR5, 0x10800, URZ ;  /* 0x00010800050a7890 */ /* 0x000fe4000fffe0ff */
[----:B------:R-:W-:Y:S02]  /*2cd0*/  UIADD3 UR11, UPT, UPT, UR5, 0x1c800, URZ ;  /* 0x0001c800050b7890 */ /* 0x000fe4000fffe0ff */
[----:B----4-:R-:W-:Y:S01]  /*2ce0*/  UIADD3 UR7, UPT, UPT, UR7, 0x3f, URZ ;  /* 0x0000003f07077890 */ /* 0x010fe2000fffe0ff */
[----:B-1----:R-:W1:Y:S01]  /*2cf0*/  LDS R0, [UR5+0x110] ;  /* 0x00011005ff007984 */ /* 0x002e620008000800 */
[----:B------:R-:W-:Y:S02]  /*2d00*/  USHF.R.U32.HI UR10, URZ, 0x4, UR10 ;  /* 0x00000004ff0a7899 */ /* 0x000fe4000801160a */
[----:B------:R-:W-:Y:S02]  /*2d10*/  USHF.R.S32.HI UR4, URZ, 0x1f, UR7 ;  /* 0x0000001fff047899 */ /* 0x000fe40008011407 */
[----:B------:R-:W-:-:S02]  /*2d20*/  USHF.R.U32.HI UR11, URZ, 0x4, UR11 ;  /* 0x00000004ff0b7899 */ /* 0x000fc4000801160b */
[----:B------:R-:W-:Y:S02]  /*2d30*/  ULEA.HI UR4, UR4, UR7, URZ, 0x6 ;  /* 0x0000000704047291 */ /* 0x000fe4000f8f30ff */
[----:B------:R-:W-:Y:S02]  /*2d40*/  ULOP3.LUT UR10, UR10, 0x3fff, URZ, 0xc0, !UPT ;  /* 0x00003fff0a0a7892 */ /* 0x000fe4000f8ec0ff */
[----:B------:R-:W-:Y:S02]  /*2d50*/  USHF.R.S32.HI UR4, URZ, 0x6, UR4 ;  /* 0x00000006ff047899 */ /* 0x000fe40008011404 */
[----:B------:R-:W-:Y:S02]  /*2d60*/  ULOP3.LUT UR11, UR11, 0x3fff, URZ, 0xc0, !UPT ;  /* 0x00003fff0b0b7892 */ /* 0x000fe4000f8ec0ff */
[----:B------:R-:W-:Y:S01]  /*2d70*/  UISETP.LT.AND UP0, UPT, UR4, 0x1, UPT ;  /* 0x000000010400788c */ /* 0x000fe2000bf01270 */
[----:B------:R-:W-:Y:S01]  /*2d80*/  UMOV UR22, 0x0 ;  /* 0x0000000000167882 */ /* 0x000fe20000000000 */
[----:B------:R-:W-:-:S02]  /*2d90*/  UMOV UR23, 0x8400010 ;  /* 0x0840001000177882 */ /* 0x000fc40000000000 */
[----:B------:R-:W-:Y:S02]  /*2da0*/  USEL UR9, UR4, 0x1, !UP0 ;  /* 0x0000000104097887 */ /* 0x000fe4000c000000 */
[----:B------:R-:W-:Y:S02]  /*2db0*/  ULOP3.LUT UR10, UR10, 0x10000, URZ, 0xfc, !UPT ;  /* 0x000100000a0a7892 */ /* 0x000fe4000f8efcff */
[----:B------:R-:W-:Y:S02]  /*2dc0*/  ULOP3.LUT UR11, UR11, 0x10000, URZ, 0xfc, !UPT ;  /* 0x000100000b0b7892 */ /* 0x000fe4000f8efcff */
[----:B------:R-:W-:Y:S02]  /*2dd0*/  UIADD3 UR9, UPT, UPT, -UR9, URZ, URZ ;  /* 0x000000ff09097290 */ /* 0x000fe4000fffe1ff */
[----:B---3--:R-:W-:Y:S01]  /*2de0*/  UISETP.GE.AND UP3, UPT, UR6, 0x1, UPT ;  /* 0x000000010600788c */ /* 0x008fe2000bf66270 */
[----:B------:R-:W-:Y:S01]  /*2df0*/  UMOV UR20, 0x0 ;  /* 0x0000000000147882 */ /* 0x000fe20000000000 */
[----:B------:R-:W-:Y:S01]  /*2e00*/  UMOV UR21, 0x8400010 ;  /* 0x0840001000157882 */ /* 0x000fe20000000000 */
[----:B------:R-:W-:Y:S01]  /*2e10*/  UMOV UR18, 0x0 ;  /* 0x0000000000127882 */ /* 0x000fe20000000000 */
[----:B------:R-:W-:Y:S01]  /*2e20*/  UMOV UR19, 0x8400010 ;  /* 0x0840001000137882 */ /* 0x000fe20000000000 */
[----:B-1----:R-:W-:-:S15]  /*2e30*/  R2UR UR16, R0 ;  /* 0x00000000001072ca */ /* 0x002fde00000e0000 */
.L_x_58:
[----:B------:R-:W-:Y:S02]  /*2e40*/  LEA R0, R10, UR5, 0x3 ;  /* 0x000000050a007c11 */ /* 0x000fe4000f8e18ff */
[----:B------:R-:W-:Y:S02]  /*2e50*/  SHF.L.U32 R5, R9, 0x1f, RZ ;  /* 0x0000001f09057819 */ /* 0x000fe400000006ff */
[----:B------:R-:W-:Y:S01]  /*2e60*/  PLOP3.LUT P0, PT, PT, PT, UP3, 0x80, 0x8 ;  /* 0x000000000008781c */ /* 0x000fe20003f0f038 */
[----:B------:R-:W-:Y:S01]  /*2e70*/  VIADD R3, R0, 0x90 ;  /* 0x0000009000037836 */ /* 0x000fe20000000000 */
[----:B-1----:R-:W1:Y:S02]  /*2e80*/  SYNCS.PHASECHK.TRANS64.TRYWAIT P1, [R0+URZ+0x80], R5 ;  /* 0x00008005000075a7 */ /* 0x002e6400080211ff */
[----:B-1-3--:R-:W-:Y:S09]  /*2e90*/  @!P1 BRA `(.L_x_52) ;  /* 0x0000008000409947 */ /* 0x00aff20003800000 */
.L_x_141:
[----:B------:R-:W-:Y:S01]  /*2ea0*/  LEA R4, R10, UR5, 0x4 ;  /* 0x000000050a047c11 */ /* 0x000fe2000f8e20ff */
[----:B------:R-:W-:Y:S01]  /*2eb0*/  @UP3 ULEA UR6, UR14, UR5, 0x3 ;  /* 0x000000050e063291 */ /* 0x000fe2000f8e18ff */
[----:B------:R-:W-:Y:S01]  /*2ec0*/  PLOP3.LUT P2, PT, PT, PT, PT, 0x80, 0x8 ;  /* 0x000000000008781c */ /* 0x000fe20003f4f070 */
[----:B------:R-:W-:Y:S01]  /*2ed0*/  ULEA UR7, UR15, UR5, 0x3 ;  /* 0x000000050f077291 */ /* 0x000fe2000f8e18ff */
[----:B------:R-:W-:Y:S01]  /*2ee0*/  PRMT R3, RZ, 0x654, R3 ;  /* 0x00000654ff037816 */ /* 0x000fe20000000003 */
[----:B------:R-:W-:Y:S01]  /*2ef0*/  ULEA UR8, UR15, UR16, 0x8 ;  /* 0x000000100f087291 */ /* 0x000fe2000f8e40ff */
[----:B-1----:R-:W1:Y:S01]  /*2f00*/  LDS.128 R4, [R4+0xf0] ;  /* 0x0000f00004047984 */ /* 0x002e620000000c00 */
[----:B------:R-:W-:Y:S02]  /*2f10*/  @P0 SHF.L.U32 R2, R8, 0x1f, RZ ;  /* 0x0000001f08020819 */ /* 0x000fe400000006ff */
[----:B------:R-:W-:Y:S01]  /*2f20*/  SHF.L.U32 R0, R11, 0x1f, RZ ;  /* 0x0000001f0b007819 */ /* 0x000fe200000006ff */
[----:B------:R-:W-:Y:S01]  /*2f30*/  @!PT LDS RZ, [RZ] ;  /* 0x00000000fffff984 */ /* 0x000fe20000000800 */
[----:B------:R-:W-:Y:S01]  /*2f40*/  @!PT LDS RZ, [RZ] ;  /* 0x00000000fffff984 */ /* 0x000fe20000000800 */
[----:B------:R-:W-:Y:S01]  /*2f50*/  @!PT LDS RZ, [RZ] ;  /* 0x00000000fffff984 */ /* 0x000fe20000000800 */
[----:B------:R-:W-:Y:S01]  /*2f60*/  @!PT LDS RZ, [RZ] ;  /* 0x00000000fffff984 */ /* 0x000fe20000000800 */
[----:B------:R2:W-:Y:S06]  /*2f70*/  MEMBAR.ALL.CTA ;  /* 0x0000000000007992 */ /* 0x0005ec0000008000 */
[----:B--2---:R-:W2:Y:S02]  /*2f80*/  FENCE.VIEW.ASYNC.S ;  /* 0x00000000000073c6 */ /* 0x004ea40000000000 */
[----:B--2---:R2:W-:Y:S01]  /*2f90*/  SYNCS.ARRIVE.TRANS64.RED.A1T0 RZ, [R3+URZ], RZ ;  /* 0x000000ff03ff79a7 */ /* 0x0045e200081004ff */
[----:B------:R2:W3:Y:S01]  /*2fa0*/  @P0 SYNCS.PHASECHK.TRANS64.TRYWAIT P2, [UR6], R2 ;  /* 0x00000002ff0005a7 */ /* 0x0004e20008041106 */
[----:B-1----:R-:W-:Y:S01]  /*2fb0*/  LOP3.LUT P1, RZ, R6, 0x1, RZ, 0xc0, !PT ;  /* 0x0000000106ff7812 */ /* 0x002fe2000782c0ff */
[----:B------:R-:W1:Y:S02]  /*2fc0*/  SYNCS.PHASECHK.TRANS64.TRYWAIT P0, [UR7+0xb0], R0 ;  /* 0x0000b000ff0075a7 */ /* 0x000e640008001107 */
[----:B-123--:R-:W-:Y:S10]  /*2fd0*/  @!P0 BRA `(.L_x_53) ;  /* 0x0000008000048947 */ /* 0x00eff40003800000 */
.L_x_143:
[----:B------:R-:W-:Y:S01]  /*2fe0*/  IADD3 R10, PT, PT, R10, 0x1, RZ ;  /* 0x000000010a0a7810 */ /* 0x000fe20007ffe0ff */
[----:B------:R-:W-:Y:S06]  /*2ff0*/  BRA.U !UP3, `(.L_x_54) ;  /* 0x000000010bc07547 */ /* 0x000fec000b800000 */
[----:B------:R-:W-:Y:S01]  /*3000*/  UPLOP3.LUT UP4, UPT, UPT, UPT, UPT, 0x40, 0x4 ;  /* 0x000000000004789c */ /* 0x000fe20003f8e870 */
[----:B------:R-:W-:Y:S01]  /*3010*/  UMOV UR13, UR9 ;  /* 0x00000009000d7c82 */ /* 0x000fe20008000000 */
[----:B------:R-:W-:Y:S01]  /*3020*/  UMOV UR12, UR4 ;  /* 0x00000004000c7c82 */ /* 0x000fe20008000000 */
[----:B------:R-:W-:-:S08]  /*3030*/  UMOV UR17, UR14 ;  /* 0x0000000e00117c82 */ /* 0x000fd00008000000 */
.L_x_57:
[----:B------:R-:W-:Y:S02]  /*3040*/  UIADD3 UR13, UPT, UPT, UR13, 0x1, URZ ;  /* 0x000000010d0d7890 */ /* 0x000fe4000fffe0ff */
[----:B--2---:R-:W-:Y:S02]  /*3050*/  ULEA UR6, UR17, UR5, 0x3 ;  /* 0x0000000511067291 */ /* 0x004fe4000f8e18ff */
[----:B------:R-:W-:Y:S01]  /*3060*/  UISETP.NE.AND UP0, UPT, UR13, URZ, UPT ;  /* 0x000000ff0d00728c */ /* 0x000fe2000bf05270 */
[----:B---3--:R-:W-:Y:S10]  /*3070*/  @P2 BRA `(.L_x_55) ;  /* 0x00000000000c2947 */ /* 0x008ff40003800000 */
[----:B-1----:R-:W-:Y:S04]  /*3080*/  SHF.L.U32 R3, R8, 0x1f, RZ ;  /* 0x0000001f08037819 */ /* 0x002fe800000006ff */
[----:B------:R-:W1:Y:S02]  /*3090*/  SYNCS.PHASECHK.TRANS64.TRYWAIT P0, [UR6], R3 ;  /* 0x00000003ff0075a7 */ /* 0x000e640008001106 */
[----:B-1----:R-:W-:Y:S05]  /*30a0*/  @!P0 BRA `(.L_x_56) ;  /* 0x0000007c00e88947 */ /* 0x002fea0003800000 */
.L_x_55:
[----:B------:R-:W-:Y:S01]  /*30b0*/  UISETP.NE.AND UP1, UPT, UR12, 0x1, UPT ;  /* 0x000000010c00788c */ /* 0x000fe2000bf25270 */
[----:B------:R-:W-:Y:S01]  /*30c0*/  PLOP3.LUT P2, PT, PT, PT, PT, 0x80, 0x8 ;  /* 0x000000000008781c */ /* 0x000fe20003f4f070 */
[----:B------:R-:W-:Y:S02]  /*30d0*/  UIADD3 UR14, UPT, UPT, UR17, 0x1, URZ ;  /* 0x00000001110e7890 */ /* 0x000fe4000fffe0ff */
[----:B------:R-:W-:Y:S02]  /*30e0*/  ULEA UR28, UR17, UR11, 0xb ;  /* 0x0000000b111c7291 */ /* 0x000fe4000f8e58ff */
[----:B------:R-:W-:Y:S01]  /*30f0*/  UISETP.NE.AND UP2, UPT, UR14, 0x3, UPT ;  /* 0x000000030e00788c */ /* 0x000fe2000bf45270 */
[----:B------:R-:W-:Y:S01]  /*3100*/  PLOP3.LUT P0, PT, PT, PT, UP1, 0x80, 0x8 ;  /* 0x000000000008781c */ /* 0x000fe20003f0f018 */
[----:B------:R-:W-:Y:S02]  /*3110*/  UIADD3 UR40, UPT, UPT, UR28, 0x2, URZ ;  /* 0x000000021c287890 */ /* 0x000fe4000fffe0ff */
[----:B------:R-:W-:Y:S02]  /*3120*/  USEL UR27, URZ, 0x1, UP2 ;  /* 0x00000001ff1b7887 */ /* 0x000fe40009000000 */
[----:B------:R-:W-:Y:S02]  /*3130*/  USEL UR14, UR14, URZ, UP2 ;  /* 0x000000ff0e0e7287 */ /* 0x000fe40009000000 */
[----:B------:R-:W-:Y:S02]  /*3140*/  UIADD3 UR36, UPT, UPT, UR28, 0x4, URZ ;  /* 0x000000041c247890 */ /* 0x000fe4000fffe0ff */
[----:B------:R-:W-:Y:S01]  /*3150*/  @UP1 ULEA UR26, UR14, UR5, 0x3 ;  /* 0x000000050e1a1291 */ /* 0x000fe2000f8e18ff */
[----:B------:R-:W-:Y:S01]  /*3160*/  LOP3.LUT R8, R8, UR27, RZ, 0x3c, !PT ;  /* 0x0000001b08087c12 */ /* 0x000fe2000f8e3cff */
[----:B------:R-:W-:Y:S02]  /*3170*/  UIADD3 UR32, UPT, UPT, UR28, 0x6, URZ ;  /* 0x000000061c207890 */ /* 0x000fe4000fffe0ff */
[----:B------:R-:W-:Y:S01]  /*3180*/  UIADD3 UR6, UPT, UPT, UR6, 0x18, URZ ;  /* 0x0000001806067890 */ /* 0x000fe2000fffe0ff */
[----:B-1----:R-:W-:Y:S01]  /*3190*/  @P0 SHF.L.U32 R0, R8, 0x1f, RZ ;  /* 0x0000001f08000819 */ /* 0x002fe200000006ff */
[----:B------:R-:W-:Y:S01]  /*31a0*/  UIADD3 UR12, UPT, UPT, UR12, -0x1, URZ ;  /* 0xffffffff0c0c7890 */ /* 0x000fe2000fffe0ff */
[----:B------:R-:W-:Y:S02]  /*31b0*/  UMOV UR29, 0x40004040 ;  /* 0x40004040001d7882 */ /* 0x000fe40000000000 */
[----:B------:R2:W3:Y:S01]  /*31c0*/  @P0 SYNCS.PHASECHK.TRANS64.TRYWAIT P2, [UR26], R0 ;  /* 0x00000000ff0005a7 */ /* 0x0004e2000804111a */
[----:B------:R-:W-:Y:S01]  /*31d0*/  ULEA UR26, UR17, UR10, 0xa ;  /* 0x0000000a111a7291 */ /* 0x000fe2000f8e50ff */
[----:B------:R-:W-:Y:S01]  /*31e0*/  UMOV UR27, 0x40004040 ;  /* 0x40004040001b7882 */ /* 0x000fe20000000000 */
[----:B------:R-:W-:Y:S02]  /*31f0*/  UMOV UR41, 0x40004040 ;  /* 0x4000404000297882 */ /* 0x000fe40000000000 */
[----:B------:R-:W-:Y:S02]  /*3200*/  UIADD3 UR38, UPT, UPT, UR26, 0x2, URZ ;  /* 0x000000021a267890 */ /* 0x000fe4000fffe0ff */
[----:B------:R-:W-:Y:S02]  /*3210*/  UIADD3 UR34, UPT, UPT, UR26, 0x4, URZ ;  /* 0x000000041a227890 */ /* 0x000fe4000fffe0ff */
[----:B------:R-:W-:Y:S01]  /*3220*/  UIADD3 UR30, UPT, UPT, UR26, 0x6, URZ ;  /* 0x000000061a1e7890 */ /* 0x000fe2000fffe0ff */
[----:B------:R2:W-:Y:S01]  /*3230*/  UTCHMMA gdesc[UR26], gdesc[UR28], tmem[UR8], tmem[UR24], idesc[UR25], UP4 ;  /* 0x00ff181c1a0075ea */ /* 0x0005e2000a000008 */
[----:B------:R-:W-:Y:S01]  /*3240*/  UPLOP3.LUT UP4, UPT, UPT, UPT, UPT, 0x80, 0x8 ;  /* 0x000000000008789c */ /* 0x000fe20003f8f070 */
[----:B------:R-:W-:Y:S01]  /*3250*/  UMOV UR39, 0x40004040 ;  /* 0x4000404000277882 */ /* 0x000fe20000000000 */
[----:B------:R-:W-:Y:S01]  /*3260*/  UMOV UR37, 0x40004040 ;  /* 0x4000404000257882 */ /* 0x000fe20000000000 */
[----:B------:R2:W-:Y:S01]  /*3270*/  UTCHMMA gdesc[UR38], gdesc[UR40], tmem[UR8], tmem[UR22], idesc[UR23], UPT ;  /* 0x00ff1628260075ea */ /* 0x0005e2000b800008 */
[----:B------:R-:W-:Y:S01]  /*3280*/  UMOV UR35, 0x40004040 ;  /* 0x4000404000237882 */ /* 0x000fe20000000000 */
[----:B------:R-:W-:Y:S01]  /*3290*/  UMOV UR33, 0x40004040 ;  /* 0x4000404000217882 */ /* 0x000fe20000000000 */
[----:B------:R-:W-:Y:S01]  /*32a0*/  UMOV UR31, 0x40004040 ;  /* 0x40004040001f7882 */ /* 0x000fe20000000000 */
[----:B------:R2:W-:Y:S01]  /*32b0*/  UTCHMMA gdesc[UR34], gdesc[UR36], tmem[UR8], tmem[UR20], idesc[UR21], UPT ;  /* 0x00ff1424220075ea */ /* 0x0005e2000b800008 */
[----:B------:R2:W-:Y:S01]  /*32c0*/  UTCHMMA gdesc[UR30], gdesc[UR32], tmem[UR8], tmem[UR18], idesc[UR19], UPT ;  /* 0x00ff12201e0075ea */ /* 0x0005e2000b800008 */
[----:B------:R2:W-:Y:S01]  /*32d0*/  UTCBAR [UR6], URZ ;  /* 0x000000ff060073e9 */ /* 0x0005e200080000ff */
[----:B------:R-:W-:Y:S01]  /*32e0*/  UMOV UR17, UR14 ;  /* 0x0000000e00117c82 */ /* 0x000fe20008000000 */
[----:B------:R-:W-:Y:S05]  /*32f0*/  BRA.U UP0, `(.L_x_57) ;  /* 0xfffffffd00507547 */ /* 0x000fea000b83ffff */
.L_x_54:
[----:B------:R-:W-:Y:S01]  /*3300*/  UIADD3 UR15, UPT, UPT, UR15, 0x1, URZ ;  /* 0x000000010f0f7890 */ /* 0x000fe2000fffe0ff */
[C---:B------:R-:W-:Y:S01]  /*3310*/  ISETP.NE.AND P0, PT, R10.reuse, 0x2, PT ;  /* 0x000000020a00780c */ /* 0x040fe20003f05270 */
[----:B------:R-:W-:Y:S02]  /*3320*/  UIADD3 UR7, UPT, UPT, UR7, 0xa0, URZ ;  /* 0x000000a007077890 */ /* 0x000fe4000fffe0ff */
[----:B------:R-:W-:Y:S01]  /*3330*/  UISETP.NE.AND UP0, UPT, UR15, 0x2, UPT ;  /* 0x000000020f00788c */ /* 0x000fe2000bf05270 */
[----:B-12---:R-:W-:Y:S02]  /*3340*/  SEL R0, RZ, 0x1, P0 ;  /* 0x00000001ff007807 */ /* 0x006fe40000000000 */
[----:B------:R-:W-:Y:S01]  /*3350*/  SEL R10, R10, RZ, P0 ;  /* 0x000000ff0a0a7207 */ /* 0x000fe20000000000 */
[----:B------:R-:W-:Y:S01]  /*3360*/  USEL UR6, URZ, 0x1, UP0 ;  /* 0x00000001ff067887 */ /* 0x000fe20008000000 */
[----:B------:R-:W-:Y:S01]  /*3370*/  LOP3.LUT R9, R9, R0, RZ, 0x3c, !PT ;  /* 0x0000000009097212 */ /* 0x000fe200078e3cff */
[----:B------:R-:W-:Y:S01]  /*3380*/  USEL UR15, UR15, URZ, UP0 ;  /* 0x000000ff0f0f7287 */ /* 0x000fe20008000000 */
[----:B------:R1:W-:Y:S03]  /*3390*/  UTCBAR [UR7], URZ ;  /* 0x000000ff070073e9 */ /* 0x0003e600080000ff */
[----:B------:R-:W-:Y:S01]  /*33a0*/  LOP3.LUT R11, R11, UR6, RZ, 0x3c, !PT ;  /* 0x000000060b0b7c12 */ /* 0x000fe2000f8e3cff */
[----:B------:R-:W-:Y:S07]  /*33b0*/  @P1 BRA `(.L_x_58) ;  /* 0xfffffff800a01947 */ /* 0x000fee000383ffff */
[----:B------:R-:W2:Y:S01]  /*33c0*/  S2UR UR4, SR_CgaCtaId ;  /* 0x00000000000479c3 */ /* 0x000ea20000008800 */
[----:B------:R-:W-:Y:S01]  /*33d0*/  ELECT P0, URZ, PT ;  /* 0x0000000000ff782f */ /* 0x000fe20003800000 */
[----:B------:R-:W-:Y:S01]  /*33e0*/  IMAD.MOV.U32 R0, RZ, RZ, 0x1 ;  /* 0x00000001ff007424 */ /* 0x000fe200078e00ff */
[----:B------:R-:W-:Y:S01]  /*33f0*/  UIADD3 UR5, UPT, UPT, UR5, 0xb0, URZ ;  /* 0x000000b005057890 */ /* 0x000fe2000fffe0ff */
[----:B------:R-:W-:Y:S01]  /*3400*/  SHF.L.U32 R3, R11, 0x1f, RZ ;  /* 0x0000001f0b037819 */ /* 0x000fe200000006ff */
[----:B------:R-:W-:-:S03]  /*3410*/  UMOV UR6, 0x40 ;  /* 0x0000004000067882 */ /* 0x000fc60000000000 */
[----:B------:R-:W-:Y:S01]  /*3420*/  UVIRTCOUNT.DEALLOC.SMPOOL 0x80 ;  /* 0x000000800000784c */ /* 0x000fe20000000000 */
[----:B--2---:R-:W-:Y:S02]  /*3430*/  ULEA UR4, UR4, UR6, 0x18 ;  /* 0x0000000604047291 */ /* 0x004fe4000f8ec0ff */
[----:B------:R-:W-:-:S07]  /*3440*/  ULEA UR6, UR15, UR5, 0x3 ;  /* 0x000000050f067291 */ /* 0x000fce000f8e18ff */
[----:B------:R2:W-:Y:S02]  /*3450*/  @P0 STS.U8 [UR4+0x1c], R0 ;  /* 0x00001c00ff000988 */ /* 0x0005e40008000004 */
[----:B------:R-:W4:Y:S02]  /*3460*/  SYNCS.PHASECHK.TRANS64.TRYWAIT P0, [UR6], R3 ;  /* 0x00000003ff0075a7 */ /* 0x000f240008001106 */
[----:B--2-4-:R-:W-:Y:S05]  /*3470*/  @!P0 BRA `(.L_x_59) ;  /* 0x0000007c000c8947 */ /* 0x014fea0003800000 */
.L_x_146:
[----:B-1----:R-:W-:-:S04]  /*3480*/  UIADD3 UR7, UPT, UPT, UR15, 0x1, URZ ;  /* 0x000000010f077890 */ /* 0x002fc8000fffe0ff */
[----:B------:R-:W-:-:S04]  /*3490*/  UISETP.NE.AND UP0, UPT, UR7, 0x2, UPT ;  /* 0x000000020700788c */ /* 0x000fc8000bf05270 */
[----:B------:R-:W-:Y:S02]  /*34a0*/  USEL UR6, URZ, 0x1, UP0 ;  /* 0x00000001ff067887 */ /* 0x000fe40008000000 */
[----:B------:R-:W-:-:S04]  /*34b0*/  USEL UR7, UR7, URZ, UP0 ;  /* 0x000000ff07077287 */ /* 0x000fc80008000000 */
[----:B------:R-:W-:Y:S01]  /*34c0*/  ULEA UR7, UR7, UR5, 0x3 ;  /* 0x0000000507077291 */ /* 0x000fe2000f8e18ff */
[----:B--2---:R-:W-:-:S04]  /*34d0*/  LOP3.LUT R3, R11, UR6, RZ, 0x3c, !PT ;  /* 0x000000060b037c12 */ /* 0x004fc8000f8e3cff */
[----:B------:R-:W-:-:S04]  /*34e0*/  SHF.L.U32 R3, R3, 0x1f, RZ ;  /* 0x0000001f03037819 */ /* 0x000fc800000006ff */
[----:B------:R-:W1:Y:S02]  /*34f0*/  SYNCS.PHASECHK.TRANS64.TRYWAIT P0, [UR7], R3 ;  /* 0x00000003ff0075a7 */ /* 0x000e640008001107 */
[----:B-1----:R-:W-:Y:S05]  /*3500*/  @!P0 BRA `(.L_x_60) ;  /* 0x0000007c00008947 */ /* 0x002fea0003800000 */
.L_x_148:
[----:B------:R-:W-:Y:S01]  /*3510*/  NOP ;  /* 0x0000000000007918 */ /* 0x000fe20000000000 */
[----:B-1----:R-:W1:Y:S01]  /*3520*/  LDS R0, [UR4+0x14] ;  /* 0x00001404ff007984 */ /* 0x002e620008000800 */
[----:B------:R-:W-:Y:S01]  /*3530*/  ULOP3.LUT UR6, UR16, 0xffff, URZ, 0xc0, !UPT ;  /* 0x0000ffff10067892 */ /* 0x000fe2000f8ec0ff */
[----:B------:R-:W-:Y:S01]  /*3540*/  UMOV UR8, 0xffff ;  /* 0x0000ffff00087882 */ /* 0x000fe20000000000 */
[----:B------:R-:W-:Y:S02]  /*3550*/  UMOV UR5, 0x1 ;  /* 0x0000000100057882 */ /* 0x000fe40000000000 */
[----:B------:R-:W-:-:S04]  /*3560*/  USHF.R.U32.HI UR6, URZ, 0x5, UR6 ;  /* 0x00000005ff067899 */ /* 0x000fc80008011606 */
[----:B------:R-:W-:Y:S02]  /*3570*/  USHF.L.U32 UR8, UR8, UR6, URZ ;  /* 0x0000000608087299 */ /* 0x000fe400080006ff */
[----:B------:R-:W-:-:S04]  /*3580*/  USHF.L.U32 UR5, UR5, UR6, URZ ;  /* 0x0000000605057299 */ /* 0x000fc800080006ff */
[----:B-1----:R-:W-:-:S04]  /*3590*/  LOP3.LUT R0, R0, UR8, RZ, 0xc0, !PT ;  /* 0x0000000800007c12 */ /* 0x002fc8000f8ec0ff */
[----:B------:R-:W-:-:S13]  /*35a0*/  ISETP.NE.AND P0, PT, R0, UR8, PT ;  /* 0x0000000800007c0c */ /* 0x000fda000bf05270 */
[----:B------:R-:W-:Y:S05]  /*35b0*/  @P0 BRA `(.L_x_61) ;  /* 0x0000000000580947 */ /* 0x000fea0003800000 */
[----:B------:R-:W1:Y:S02]  /*35c0*/  LDS R0, [UR4+0x18] ;  /* 0x00001804ff007984 */ /* 0x000e640008000800 */
[----:B-1----:R-:W-:-:S04]  /*35d0*/  LOP3.LUT R0, R0, UR5, RZ, 0xc0, !PT ;  /* 0x0000000500007c12 */ /* 0x002fc8000f8ec0ff */
[----:B------:R-:W-:-:S13]  /*35e0*/  ISETP.NE.AND P0, PT, R0, UR5, PT ;  /* 0x0000000500007c0c */ /* 0x000fda000bf05270 */
[----:B------:R-:W-:Y:S05]  /*35f0*/  @P0 BRA `(.L_x_62) ;  /* 0x00000000003c0947 */ /* 0x000fea0003800000 */
[----:B------:R-:W1:Y:S01]  /*3600*/  S2R R2, SR_LANEID ;  /* 0x0000000000027919 */ /* 0x000e620000000000 */
[----:B------:R-:W-:Y:S01]  /*3610*/  ULOP3.LUT UR8, URZ, UR8, URZ, 0x33, !UPT ;  /* 0x00000008ff087292 */ /* 0x000fe2000f8e33ff */
[----:B------:R-:W-:Y:S01]  /*3620*/  LOP3.LUT R4, RZ, UR5, RZ, 0x33, !PT ;  /* 0x00000005ff047c12 */ /* 0x000fe2000f8e33ff */
[----:B------:R-:W-:Y:S02]  /*3630*/  VOTEU.ANY UR7, UPT, PT ;  /* 0x0000000000077886 */ /* 0x000fe400038e0100 */
[----:B------:R-:W-:Y:S01]  /*3640*/  UFLO.U32 UR7, UR7 ;  /* 0x00000007000772bd */ /* 0x000fe200080e0000 */
[----:B------:R-:W2:Y:S01]  /*3650*/  REDUX UR5, R4 ;  /* 0x00000000040573c4 */ /* 0x000ea20000000000 */
[----:B------:R-:W-:-:S06]  /*3660*/  IMAD.U32 R0, RZ, RZ, UR8 ;  /* 0x00000008ff007e24 */ /* 0x000fcc000f8e00ff */
[----:B------:R4:W-:Y:S01]  /*3670*/  UTCATOMSWS.AND URZ, UR8 ;  /* 0x0000000800ff79e3 */ /* 0x0009e20008000000 */
[----:B------:R-:W3:Y:S01]  /*3680*/  REDUX UR6, R0 ;  /* 0x00000000000673c4 */ /* 0x000ee20000000000 */
[----:B-1----:R-:W-:Y:S01]  /*3690*/  ISETP.EQ.U32.AND P0, PT, R2, UR7, PT ;  /* 0x0000000702007c0c */ /* 0x002fe2000bf02070 */
[----:B--2---:R-:W-:Y:S01]  /*36a0*/  IMAD.U32 R2, RZ, RZ, UR5 ;  /* 0x00000005ff027e24 */ /* 0x004fe2000f8e00ff */
[----:B---3--:R-:W-:-:S11]  /*36b0*/  MOV R3, UR6 ;  /* 0x0000000600037c02 */ /* 0x008fd60008000f00 */
[----:B------:R4:W-:Y:S04]  /*36c0*/  @P0 ATOMS.AND RZ, [UR4+0x14], R3 ;  /* 0x00001403ffff098c */ /* 0x0009e8000a800004 */
[----:B------:R4:W-:Y:S01]  /*36d0*/  @P0 ATOMS.AND RZ, [UR4+0x18], R2 ;  /* 0x00001802ffff098c */ /* 0x0009e2000a800004 */
[----:B------:R-:W-:Y:S05]  /*36e0*/  BRA `(.L_x_63) ;  /* 0x0000000000147947 */ /* 0x000fea0003800000 */
.L_x_62:
[----:B------:R-:W-:Y:S02]  /*36f0*/  MOV R2, 0x3710 ;  /* 0x0000371000027802 */ /* 0x000fe40000000f00 */
[----:B---3-5:R-:W-:Y:S05]  /*3700*/  CALL.REL.NOINC `($__internal_0_$__cuda_sm10x_tcgen05_guardrail_trap_col_being_dealloced_not_returned_by_alloc) ;  /* 0x0000007c00e87944 */ /* 0x028fea0003c00000 */
[----:B------:R-:W-:Y:S05]  /*3710*/  BRA `(.L_x_63) ;  /* 0x0000000000087947 */ /* 0x000fea0003800000 */
.L_x_61:
[----:B------:R-:W-:Y:S02]  /*3720*/  MOV R2, 0x3740 ;  /* 0x0000374000027802 */ /* 0x000fe40000000f00 */
[----:B---3-5:R-:W-:Y:S05]  /*3730*/  CALL.REL.NOINC `($__internal_2_$__cuda_sm10x_tcgen05_guardrail_trap_unallocated_columns_being_dealloced) ;  /* 0x0000007c00f47944 */ /* 0x028fea0003c00000 */
.L_x_63:
[----:B------:R-:W-:Y:S01]  /*3740*/  NOP ;  /* 0x0000000000007918 */ /* 0x000fe20000000000 */
[----:B----4-:R-:W-:Y:S05]  /*3750*/  EXIT ;  /* 0x000000000000794d */ /* 0x010fea0003800000 */
.L_x_47:
[----:B------:R-:W-:-:S09]  /*3760*/  UISETP.NE.OR UP2, UPT, UR8, 0x3, !UP2 ;  /* 0x000000030800788c */ /* 0x000fd2000d745670 */
[----:B------:R-:W-:Y:S05]  /*3770*/  BRA.U UP2, `(.L_x_64) ;  /* 0x0000001102147547 */ /* 0x000fea000b800000 */
[----:B------:R-:W1:Y:S01]  /*3780*/  LDC R0, c[0x0][0xb30] ;  /* 0x0002cc00ff007b82 */ /* 0x000e620000000800 */
[----:B------:R-:W2:Y:S01]  /*3790*/  LDCU.64 UR8, c[0x0][0x888] ;  /* 0x00011100ff0877ac */ /* 0x000ea20008000a00 */
[----:B------:R-:W-:Y:S02]  /*37a0*/  HFMA2 R29, -RZ, RZ, 0, 0 ;  /* 0x00000000ff1d7431 */ /* 0x000fe400000001ff */
[----:B------:R-:W-:Y:S01]  /*37b0*/  IMAD.MOV.U32 R31, RZ, RZ, 0x1 ;  /* 0x00000001ff1f7424 */ /* 0x000fe200078e00ff */
[----:B------:R-:W-:Y:S01]  /*37c0*/  MOV R23, 0x4000 ;  /* 0x0000400000177802 */ /* 0x000fe20000000f00 */
[----:B------:R-:W4:Y:S01]  /*37d0*/  LDCU.64 UR4, c[0x0][0x890] ;  /* 0x00011200ff0477ac */ /* 0x000f220008000a00 */
[----:B------:R-:W-:Y:S01]  /*37e0*/  IMAD.MOV.U32 R30, RZ, RZ, RZ ;  /* 0x000000ffff1e7224 */ /* 0x000fe200078e00ff */
[----:B------:R-:W3:Y:S01]  /*37f0*/  LDC R19, c[0x0][0x370] ;  /* 0x0000dc00ff137b82 */ /* 0x000ee20000000800 */
[----:B------:R-:W-:Y:S01]  /*3800*/  UMOV UR7, 0x400 ;  /* 0x0000040000077882 */ /* 0x000fe20000000000 */
[----:B------:R-:W-:-:S02]  /*3810*/  UPLOP3.LUT UP1, UPT, UPT, UPT, UPT, 0x40, 0x4 ;  /* 0x000000000004789c */ /* 0x000fc40003f2e870 */
[----:B------:R-:W-:-:S04]  /*3820*/  ULEA UR7, UR37, UR7, 0x18 ;  /* 0x0000000725077291 */ /* 0x000fc8000f8ec0ff */
[----:B------:R-:W3:Y:S01]  /*3830*/  LDC R2, c[0x0][0xb0c] ;  /* 0x0002c300ff027b82 */ /* 0x000ee20000000800 */
[----:B------:R-:W-:Y:S02]  /*3840*/  UIADD3 UR13, UPT, UPT, UR7, 0x48, URZ ;  /* 0x00000048070d7890 */ /* 0x000fe4000fffe0ff */
[----:B--2---:R-:W-:Y:S02]  /*3850*/  UISETP.NE.U32.AND UP2, UPT, UR8, URZ, UPT ;  /* 0x000000ff0800728c */ /* 0x004fe4000bf45070 */
[----:B------:R-:W-:Y:S02]  /*3860*/  UIADD3 UR33, UPT, UPT, UR7, 0x30, URZ ;  /* 0x0000003007217890 */ /* 0x000fe4000fffe0ff */
[----:B----4-:R-:W-:Y:S01]  /*3870*/  UISETP.NE.U32.AND UP3, UPT, UR4, URZ, UPT ;  /* 0x000000ff0400728c */ /* 0x010fe2000bf65070 */
[----:B------:R-:W2:Y:S01]  /*3880*/  LDC R18, c[0x0][0xb20] ;  /* 0x0002c800ff127b82 */ /* 0x000ea20000000800 */
[----:B-1----:R-:W-:Y:S01]  /*3890*/  ISETP.NE.AND P1, PT, R0, 0x1, PT ;  /* 0x000000010000780c */ /* 0x002fe20003f25270 */
[----:B------:R-:W-:-:S02]  /*38a0*/  UISETP.NE.AND.EX UP2, UPT, UR9, URZ, UPT, UP2 ;  /* 0x000000ff0900728c */ /* 0x000fc4000bf45320 */
[----:B------:R-:W-:Y:S02]  /*38b0*/  UIADD3 UR25, UPT, UPT, UR7, 0x38, URZ ;  /* 0x0000003807197890 */ /* 0x000fe4000fffe0ff */
[----:B------:R-:W-:Y:S02]  /*38c0*/  UIADD3 UR17, UPT, UPT, UR7, 0x40, URZ ;  /* 0x0000004007117890 */ /* 0x000fe4000fffe0ff */
[----:B------:R-:W1:Y:S01]  /*38d0*/  LDC.64 R32, c[0x0][0x348] ;  /* 0x0000d200ff207b82 */ /* 0x000e620000000a00 */
[----:B------:R-:W-:Y:S02]  /*38e0*/  UPRMT UR13, UR37, 0x654, UR13 ;  /* 0x00000654250d7896 */ /* 0x000fe4000800000d */
[----:B------:R-:W-:-:S05]  /*38f0*/  UISETP.NE.AND.EX UP3, UPT, UR5, URZ, UPT, UP3 ;  /* 0x000000ff0500728c */ /* 0x000fca000bf65330 */
[----:B------:R-:W4:Y:S08]  /*3900*/  LDC.64 R16, c[0x0][0xb10] ;  /* 0x0002c400ff107b82 */ /* 0x000f300000000a00 */
[----:B------:R-:W1:Y:S08]  /*3910*/  LDC.64 R6, c[0x0][0xb18] ;  /* 0x0002c600ff067b82 */ /* 0x000e700000000a00 */
[----:B------:R-:W1:Y:S08]  /*3920*/  LDC.64 R4, c[0x0][0xb28] ;  /* 0x0002ca00ff047b82 */ /* 0x000e700000000a00 */
[----:B--23--:R-:W1:Y:S02]  /*3930*/  LDC R22, c[0x0][0x374] ;  /* 0x0000dd00ff167b82 */ /* 0x00ce640000000800 */
.L_x_75:
[C---:B------:R-:W-:Y:S02]  /*3940*/  LEA R0, R30.reuse, UR7, 0x3 ;  /* 0x000000071e007c11 */ /* 0x040fe4000f8e18ff */
[----:B------:R-:W-:Y:S02]  /*3950*/  SHF.L.U32 R3, R29, 0x1f, RZ ;  /* 0x0000001f1d037819 */ /* 0x000fe400000006ff */
[----:B------:R-:W-:Y:S02]  /*3960*/  LEA R24, R30, UR7, 0x4 ;  /* 0x000000071e187c11 */ /* 0x000fe4000f8e20ff */
[----:B--2---:R-:W2:Y:S02]  /*3970*/  SYNCS.PHASECHK.TRANS64.TRYWAIT P0, [R0+URZ+0x80], R3 ;  /* 0x00008003000075a7 */ /* 0x004ea400080011ff */
[----:B--2---:R-:W-:Y:S05]  /*3980*/  @!P0 BRA `(.L_x_65) ;  /* 0x0000007400f88947 */ /* 0x004fea0003800000 */
.L_x_149:
[----:B------:R-:W-:Y:S01]  /*3990*/  ISETP.GE.AND P0, PT, R72, 0x1, PT ;  /* 0x000000014800780c */ /* 0x000fe20003f06270 */
[----:B------:R-:W3:Y:S01]  /*39a0*/  LDS.128 R24, [R24+0xf0] ;  /* 0x0000f00018187984 */ /* 0x000ee20000000c00 */
[----:B--2---:R-:W-:Y:S01]  /*39b0*/  VIADD R0, R0, 0x90 ;  /* 0x0000009000007836 */ /* 0x004fe20000000000 */
[----:B------:R-:W-:Y:S01]  /*39c0*/  @!PT LDS RZ, [RZ] ;  /* 0x00000000fffff984 */ /* 0x000fe20000000800 */
[----:B------:R-:W-:Y:S01]  /*39d0*/  @!PT LDS RZ, [RZ] ;  /* 0x00000000fffff984 */ /* 0x000fe20000000800 */
[----:B------:R-:W-:Y:S01]  /*39e0*/  @!PT LDS RZ, [RZ] ;  /* 0x00000000fffff984 */ /* 0x000fe20000000800 */
[----:B------:R-:W-:Y:S01]  /*39f0*/  @!PT LDS RZ, [RZ] ;  /* 0x00000000fffff984 */ /* 0x000fe20000000800 */
[----:B------:R2:W-:Y:S06]  /*3a00*/  MEMBAR.ALL.CTA ;  /* 0x0000000000007992 */ /* 0x0005ec0000008000 */
[----:B--2---:R-:W2:Y:S01]  /*3a10*/  FENCE.VIEW.ASYNC.S ;  /* 0x00000000000073c6 */ /* 0x004ea20000000000 */
[----:B------:R-:W-:Y:S04]  /*3a20*/  PRMT R0, RZ, 0x654, R0 ;  /* 0x00000654ff007816 */ /* 0x000fe80000000000 */
[----:B--2---:R2:W-:Y:S01]  /*3a30*/  SYNCS.ARRIVE.TRANS64.RED.A1T0 RZ, [R0+URZ], RZ ;  /* 0x000000ff00ff79a7 */ /* 0x0045e200081004ff */
[----:B---3--:R-:W-:Y:S11]  /*3a40*/  LOP3.LUT P3, RZ, R26, 0x1, RZ, 0xc0, !PT ;  /* 0x000000011aff7812 */ /* 0x008ff6000786c0ff */
[----:B------:R-:W-:Y:S02]  /*3a50*/  @!UPT UIADD3 URZ, UPT, UPT, URZ, URZ, URZ ;  /* 0x000000fffffff290 */ /* 0x000fe4000fffe0ff */
[----:B------:R-:W-:Y:S02]  /*3a60*/  @P3 MOV R13, R24 ;  /* 0x00000018000d3202 */ /* 0x000fe40000000f00 */
[----:B------:R-:W-:Y:S01]  /*3a70*/  @P3 LOP3.LUT R8, R25, 0xffff, RZ, 0xc0, !PT ;  /* 0x0000ffff19083812 */ /* 0x000fe200078ec0ff */
[----:B--2---:R-:W-:Y:S06]  /*3a80*/  @!P0 BRA `(.L_x_66) ;  /* 0x0000000000a48947 */ /* 0x004fec0003800000 */
[----:B-1----:R-:W-:Y:S01]  /*3a90*/  IMAD.HI.U32 R35, R22, R7, RZ ;  /* 0x0000000716237227 */ /* 0x002fe200078e00ff */
[----:B------:R-:W-:Y:S02]  /*3aa0*/  ISETP.NE.AND P0, PT, R6, 0x1, PT ;  /* 0x000000010600780c */ /* 0x000fe40003f05270 */
[----:B------:R-:W-:Y:S01]  /*3ab0*/  ISETP.NE.AND P2, PT, R72, 0x1, PT ;  /* 0x000000014800780c */ /* 0x000fe20003f45270 */
[----:B----4-:R-:W-:Y:S01]  /*3ac0*/  IMAD.HI.U32 R34, R19, R16, RZ ;  /* 0x0000001013227227 */ /* 0x010fe200078e00ff */
[----:B------:R-:W-:Y:S02]  /*3ad0*/  SHF.R.U32.HI R35, RZ, R18, R35 ;  /* 0x00000012ff237219 */ /* 0x000fe40000011623 */
[----:B------:R-:W-:Y:S01]  /*3ae0*/  ISETP.NE.AND P4, PT, R2, 0x1, PT ;  /* 0x000000010200780c */ /* 0x000fe20003f85270 */
[----:B------:R-:W-:Y:S01]  /*3af0*/  IMAD.HI.U32 R36, R13, R16, RZ ;  /* 0x000000100d247227 */ /* 0x000fe200078e00ff */
[----:B------:R-:W-:Y:S02]  /*3b00*/  SHF.R.U32.HI R34, RZ, R17, R34 ;  /* 0x00000011ff227219 */ /* 0x000fe40000011622 */
[----:B------:R-:W-:Y:S01]  /*3b10*/  SEL R3, R22, R35, !P0 ;  /* 0x0000002316037207 */ /* 0x000fe20004000000 */
[C---:B------:R-:W-:Y:S01]  /*3b20*/  IMAD.HI.U32 R35, R8.reuse, R7, RZ ;  /* 0x0000000708237227 */ /* 0x040fe200078e00ff */
[----:B------:R-:W-:Y:S02]  /*3b30*/  SEL R11, R19, R34, !P4 ;  /* 0x00000022130b7207 */ /* 0x000fe40006000000 */
[----:B------:R-:W-:Y:S01]  /*3b40*/  SHF.R.U32.HI R36, RZ, R17, R36 ;  /* 0x00000011ff247219 */ /* 0x000fe20000011624 */
[----:B------:R-:W-:Y:S01]  /*3b50*/  IMAD.HI.U32 R38, R3, R4, RZ ;  /* 0x0000000403267227 */ /* 0x000fe200078e00ff */
[----:B------:R-:W-:Y:S03]  /*3b60*/  SHF.R.U32.HI R35, RZ, R18, R35 ;  /* 0x00000012ff237219 */ /* 0x000fe60000011623 */
[----:B------:R-:W-:Y:S01]  /*3b70*/  IMAD.HI.U32 R34, R11, R4, RZ ;  /* 0x000000040b227227 */ /* 0x000fe200078e00ff */
[----:B------:R-:W-:Y:S02]  /*3b80*/  @P2 SHF.R.U32.HI R3, RZ, R5, R38 ;  /* 0x00000005ff032219 */ /* 0x000fe40000011626 */
[----:B------:R-:W-:Y:S02]  /*3b90*/  SEL R9, R8, R35, !P0 ;  /* 0x0000002308097207 */ /* 0x000fe40004000000 */
[----:B------:R-:W-:Y:S01]  /*3ba0*/  @P2 SHF.R.U32.HI R11, RZ, R5, R34 ;  /* 0x00000005ff0b2219 */ /* 0x000fe20000011622 */
[C---:B------:R-:W-:Y:S01]  /*3bb0*/  IMAD R10, R72.reuse, R3, RZ ;  /* 0x00000003480a7224 */ /* 0x040fe200078e02ff */
[----:B------:R-:W-:Y:S01]  /*3bc0*/  SEL R3, R13, R36, !P4 ;  /* 0x000000240d037207 */ /* 0x000fe20006000000 */
[C---:B------:R-:W-:Y:S03]  /*3bd0*/  IMAD.HI.U32 R14, R9.reuse, R4, RZ ;  /* 0x00000004090e7227 */ /* 0x040fe600078e00ff */
[----:B------:R-:W-:Y:S01]  /*3be0*/  ISETP.GE.AND P0, PT, R9, R10, PT ;  /* 0x0000000a0900720c */ /* 0x000fe20003f06270 */
[C---:B------:R-:W-:Y:S01]  /*3bf0*/  IMAD R12, R72.reuse, R11, RZ ;  /* 0x0000000b480c7224 */ /* 0x040fe200078e02ff */
[-C--:B------:R-:W-:Y:S04]  /*3c00*/  SHF.R.U32.HI R14, RZ, R5.reuse, R14 ;  /* 0x00000005ff0e7219 */ /* 0x080fe8000001160e */
[----:B------:R-:W-:Y:S02]  /*3c10*/  ISETP.GE.OR P0, PT, R3, R12, P0 ;  /* 0x0000000c0300720c */ /* 0x000fe40000706670 */
[----:B------:R-:W-:Y:S05]  /*3c20*/  SEL R15, R9, R14, !P2 ;  /* 0x0000000e090f7207 */ /* 0x000fea0005000000 */
[----:B------:R-:W-:Y:S04]  /*3c30*/  IMAD.MOV R14, RZ, RZ, -R15 ;  /* 0x000000ffff0e7224 */ /* 0x000fe800078e0a0f */
[----:B------:R-:W-:Y:S02]  /*3c40*/  IMAD R14, R72, R14, R9 ;  /* 0x0000000e480e7224 */ /* 0x000fe400078e0209 */
[C---:B------:R-:W-:Y:S05]  /*3c50*/  @!P0 IMAD.HI.U32 R10, R3.reuse, R4, RZ ;  /* 0x00000004030a8227 */ /* 0x040fea00078e00ff */
[----:B------:R-:W-:Y:S04]  /*3c60*/  @!P0 SHF.R.U32.HI R10, RZ, R5, R10 ;  /* 0x00000005ff0a8219 */ /* 0x000fe8000001160a */
[----:B------:R-:W-:Y:S01]  /*3c70*/  @!P0 SEL R0, R3, R10, !P2 ;  /* 0x0000000a03008207 */ /* 0x000fe20005000000 */
[----:B------:R-:W-:Y:S03]  /*3c80*/  IMAD.MOV R10, RZ, RZ, -R3 ;  /* 0x000000ffff0a7224 */ /* 0x000fe600078e0a03 */
[----:B------:R-:W-:Y:S01]  /*3c90*/  @!P0 IADD3 R15, PT, PT, R15, -R0, RZ ;  /* 0x800000000f0f8210 */ /* 0x000fe20007ffe0ff */
[----:B------:R-:W-:Y:S01]  /*3ca0*/  @!P0 IMAD R0, R11, R14, R0 ;  /* 0x0000000e0b008224 */ /* 0x000fe200078e0200 */
[----:B------:R-:W-:Y:S01]  /*3cb0*/  IADD3 R11, PT, PT, -R9, RZ, RZ ;  /* 0x000000ff090b7210 */ /* 0x000fe20007ffe1ff */
[----:B------:R-:W-:Y:S02]  /*3cc0*/  IMAD R13, R2, R10, R13 ;  /* 0x0000000a020d7224 */ /* 0x000fe400078e020d */
[----:B------:R-:W-:Y:S02]  /*3cd0*/  @!P0 IMAD R9, R15, R72, R3 ;  /* 0x000000480f098224 */ /* 0x000fe400078e0203 */
[----:B------:R-:W-:Y:S02]  /*3ce0*/  @!P0 IMAD.MOV.U32 R3, RZ, RZ, R0 ;  /* 0x000000ffff038224 */ /* 0x000fe400078e0000 */
[----:B------:R-:W-:Y:S02]  /*3cf0*/  IMAD R8, R6, R11, R8 ;  /* 0x0000000b06087224 */ /* 0x000fe400078e0208 */
[----:B------:R-:W-:Y:S02]  /*3d00*/  IMAD R13, R3, R2, R13 ;  /* 0x00000002030d7224 */ /* 0x000fe400078e020d */
[----:B------:R-:W-:Y:S02]  /*3d10*/  IMAD R8, R9, R6, R8 ;  /* 0x0000000609087224 */ /* 0x000fe400078e0208 */
.L_x_66:
[----:B------:R-:W-:Y:S05]  /*3d20*/  BRA.U UP1, `(.L_x_67) ;  /* 0x0000000101107547 */ /* 0x000fea000b800000 */
[----:B------:R-:W-:Y:S04]  /*3d30*/  MOV R0, UR6 ;  /* 0x0000000600007c02 */ /* 0x000fe80008000f00 */
[----:B------:R-:W-:Y:S04]  /*3d40*/  SHF.L.U32 R3, R0, 0x1f, RZ ;  /* 0x0000001f00037819 */ /* 0x000fe800000006ff */
[----:B------:R-:W2:Y:S02]  /*3d50*/  SYNCS.PHASECHK.TRANS64.TRYWAIT P0, [UR7+0x78], R3 ;  /* 0x00007803ff0075a7 */ /* 0x000ea40008001107 */
[----:B--2---:R-:W-:Y:S05]  /*3d60*/  @!P0 BRA `(.L_x_68) ;  /* 0x0000007400148947 */ /* 0x004fea0003800000 */
.L_x_67:
[----:B------:R-:W-:Y:S02]  /*3d70*/  R2UR UR35, R21 ;  /* 0x00000000152372ca */ /* 0x000fe400000e0000 */
[----:B------:R-:W-:Y:S02]  /*3d80*/  R2UR UR34, R20 ;  /* 0x00000000142272ca */ /* 0x000fe400000e0000 */
[----:B------:R-:W-:Y:S02]  /*3d90*/  ISETP.NE.U32.AND P2, PT, RZ, UR4, PT ;  /* 0x00000004ff007c0c */ /* 0x000fe4000bf45070 */
[----:B------:R-:W-:Y:S02]  /*3da0*/  SHF.L.U32 R12, R31, 0x1f, RZ ;  /* 0x0000001f1f0c7819 */ /* 0x000fe400000006ff */
[----:B------:R-:W-:Y:S05]  /*3db0*/  ISETP.NE.AND.EX P2, PT, RZ, UR5, PT, P2 ;  /* 0x00000005ff007c0c */ /* 0x000fea000bf45320 */
[----:B------:R-:W-:Y:S02]  /*3dc0*/  USHF.L.U32 UR35, UR35, 0x7, URZ ;  /* 0x0000000723237899 */ /* 0x000fe400080006ff */
[----:B------:R-:W-:Y:S01]  /*3dd0*/  USHF.L.U32 UR34, UR34, 0x8, URZ ;  /* 0x0000000822227899 */ /* 0x000fe200080006ff */
[----:B------:R-:W-:Y:S11]  /*3de0*/  BRA.U !UP3, `(.L_x_69) ;  /* 0x000000010b347547 */ /* 0x000ff6000b800000 */
[----:B------:R-:W-:Y:S01]  /*3df0*/  UPLOP3.LUT UP0, UPT, UPT, UPT, UP2, 0x80, 0x8 ;  /* 0x000000000008789c */ /* 0x000fe20003f0f020 */
[----:B--2---:R-:W-:Y:S02]  /*3e00*/  HFMA2 R0, -RZ, RZ, 0, 5.9604644775390625e-08 ;  /* 0x00000001ff007431 */ /* 0x004fe400000001ff */
[----:B------:R-:W-:Y:S03]  /*3e10*/  IMAD.MOV.U32 R155, RZ, RZ, 0x1 ;  /* 0x00000001ff9b7424 */ /* 0x000fe600078e00ff */
[----:B------:R-:W-:Y:S05]  /*3e20*/  PLOP3.LUT P0, PT, PT, PT, UP0, 0x80, 0x8 ;  /* 0x000000000008781c */ /* 0x000fea0003f0f008 */
[----:B------:R-:W2:Y:S01]  /*3e30*/  @UP0 LDCU.64 UR10, c[0x0][0x888] ;  /* 0x00011100ff0a07ac */ /* 0x000ea20008000a00 */
[----:B------:R-:W-:Y:S07]  /*3e40*/  @UP0 UIMAD UR8, UR36, UR4, URZ ;  /* 0x00000004240802a4 */ /* 0x000fee000f8e02ff */
[----:B------:R-:W-:Y:S01]  /*3e50*/  @!P0 PRMT R155, R0, 0x7610, R155 ;  /* 0x00007610009b8816 */ /* 0x000fe2000000009b */
[----:B--2---:R-:W-:Y:S03]  /*3e60*/  @UP0 UIMAD.WIDE UR10, UR8, 0x4, UR10 ;  /* 0x00000004080a08a5 */ /* 0x004fe6000f8e020a */
[----:B------:R-:W2:Y:S03]  /*3e70*/  @!UP0 LDCU UR8, c[0x0][0x880] ;  /* 0x00011000ff0887ac */ /* 0x000ea60008000800 */
[----:B------:R-:W-:Y:S01]  /*3e80*/  IMAD.U32 R10, RZ, RZ, UR10 ;  /* 0x0000000aff0a7e24 */ /* 0x000fe2000f8e00ff */
[----:B------:R-:W-:Y:S05]  /*3e90*/  MOV R11, UR11 ;  /* 0x0000000b000b7c02 */ /* 0x000fea0008000f00 */
[----:B-----5:R3:W5:Y:S02]  /*3ea0*/  @P0 LDG.E R81, desc[UR46][R10.64] ;  /* 0x0000002e0a510981 */ /* 0x020764000c1e1900 */
[----:B--23--:R-:W-:Y:S07]  /*3eb0*/  @!P0 IMAD.U32 R81, RZ, RZ, UR8 ;  /* 0x00000008ff518e24 */ /* 0x00cfee000f8e00ff */
.L_x_69:
[----:B-----5:R-:W-:Y:S01]  /*3ec0*/  @!P2 FSETP.EQ.AND P0, PT, R81, RZ, PT ;  /* 0x000000ff5100a20b */ /* 0x020fe20003f02000 */
[----:B------:R-:W-:Y:S01]  /*3ed0*/  @!UPT UIADD3 URZ, UPT, UPT, URZ, URZ, URZ ;  /* 0x000000fffffff290 */ /* 0x000fe2000fffe0ff */
[----:B------:R-:W-:Y:S11]  /*3ee0*/  @!P2 BRA `(.L_x_70) ;  /* 0x000000000014a947 */ /* 0x000ff60003800000 */
[----:B------:R-:W-:Y:S02]  /*3ef0*/  LOP3.LUT P2, RZ, R155, 0xff, RZ, 0xc0, !PT ;  /* 0x000000ff9bff7812 */ /* 0x000fe4000784c0ff */
[----:B------:R-:W-:Y:S04]  /*3f00*/  PLOP3.LUT P0, PT, PT, PT, UP0, 0x80, 0x8 ;  /* 0x000000000008781c */ /* 0x000fe80003f0f008 */
[----:B------:R-:W-:Y:S07]  /*3f10*/  PLOP3.LUT P0, PT, P0, PT, PT, 0x8, 0x80 ;  /* 0x000000000080781c */ /* 0x000fee000070e170 */
[----:B------:R-:W-:Y:S11]  /*3f20*/  @P2 FSETP.EQ.AND P0, PT, R81, RZ, PT ;  /* 0x000000ff5100220b */ /* 0x000ff60003f02000 */
[----:B------:R-:W-:Y:S02]  /*3f30*/  @!UPT UIADD3 URZ, UPT, UPT, URZ, URZ, URZ ;  /* 0x000000fffffff290 */ /* 0x000fe4000fffe0ff */
.L_x_70:
[----:B------:R-:W3:Y:S01]  /*3f40*/  SYNCS.PHASECHK.TRANS64.TRYWAIT P2, [UR7+0x50], R12 ;  /* 0x0000500cff0075a7 */ /* 0x000ee20008041107 */
[----:B------:R-:W-:Y:S04]  /*3f50*/  ELECT P4, URZ, PT ;  /* 0x0000000000ff782f */ /* 0x000fe80003880000 */
[----:B------:R-:W-:Y:S11]  /*3f60*/  PLOP3.LUT P4, PT, P0, P4, PT, 0xf2, 0x2f ;  /* 0x00000000002f781c */ /* 0x000ff60000789e72 */
[----:B------:R-:W-:Y:S02]  /*3f70*/  @!UPT UIADD3 URZ, UPT, UPT, URZ, URZ, URZ ;  /* 0x000000fffffff290 */ /* 0x000fe4000fffe0ff */
[----:B-1----:R-:W-:Y:S05]  /*3f80*/  @!P4 IADD3 R9, P0, PT, R32, 0x580, RZ ;  /* 0x000005802009c810 */ /* 0x002fea0007f1e0ff */
[----:B--2---:R-:W-:Y:S01]  /*3f90*/  @!P4 IMAD.X R0, RZ, RZ, R33, P0 ;  /* 0x000000ffff00c224 */ /* 0x004fe200000e0621 */
[----:B---3--:R-:W-:Y:S07]  /*3fa0*/  @!P2 BRA `(.L_x_71) ;  /* 0x00000070009ca947 */ /* 0x008fee0003800000 */
.L_x_152:
[----:B------:R-:W-:Y:S01]  /*3fb0*/  @!P4 R2UR UR8, R0 ;  /* 0x000000000008c2ca */ /* 0x000fe200000e0000 */
[----:B------:R-:W-:Y:S01]  /*3fc0*/  VOTEU.ALL UP1, P4 ;  /* 0x0000000000ff7886 */ /* 0x000fe20002020000 */
[----:B------:R-:W-:Y:S01]  /*3fd0*/  @!P4 R2UR UR9, R9 ;  /* 0x000000000909c2ca */ /* 0x000fe200000e0000 */
[----:B------:R-:W-:Y:S01]  /*3fe0*/  @!P4 IMAD.MOV.U32 R0, RZ, RZ, 0x4000 ;  /* 0x00004000ff00c424 */ /* 0x000fe200078e00ff */
[----:B------:R-:W-:Y:S01]  /*3ff0*/  UMOV UR10, 0x0 ;  /* 0x00000000000a7882 */ /* 0x000fe20000000000 */
[----:B------:R-:W-:Y:S01]  /*4000*/  UMOV UR11, 0x10000000 ;  /* 0x10000000000b7882 */ /* 0x000fe20000000000 */
[----:B------:R-:W-:Y:S01]  /*4010*/  @!UP1 UIADD3 UR32, UPT, UPT, UR7, 0x400, URZ ;  /* 0x0000040007209890 */ /* 0x000fe2000fffe0ff */
[----:B------:R-:W-:Y:S01]  /*4020*/  @!P4 IADD3 R9, P0, PT, R32, 0x580, RZ ;  /* 0x000005802009c810 */ /* 0x000fe20007f1e0ff */
[----:B------:R-:W-:Y:S05]  /*4030*/  VOTEU.ALL UP1, P4 ;  /* 0x0000000000ff7886 */ /* 0x000fea0002020000 */
[----:B------:R-:W-:Y:S01]  /*4040*/  IMAD.U32 R11, RZ, RZ, UR8 ;  /* 0x00000008ff0b7e24 */ /* 0x000fe2000f8e00ff */
[----:B------:R-:W-:Y:S01]  /*4050*/  UPRMT UR8, UR37, 0x654, UR33 ;  /* 0x0000065425087896 */ /* 0x000fe20008000021 */
[----:B------:R-:W-:Y:S03]  /*4060*/  IMAD.U32 R10, RZ, RZ, UR9 ;  /* 0x00000009ff0a7e24 */ /* 0x000fe6000f8e00ff */
[----:B------:R-:W-:Y:S02]  /*4070*/  @!P4 R2UR UR15, R11 ;  /* 0x000000000b0fc2ca */ /* 0x000fe400000e0000 */
[----:B------:R-:W-:Y:S11]  /*4080*/  @!P4 R2UR UR14, R10 ;  /* 0x000000000a0ec2ca */ /* 0x000ff600000e0000 */
[----:B------:R-:W-:Y:S02]  /*4090*/  @!UPT UIADD3 URZ, UPT, UPT, URZ, URZ, URZ ;  /* 0x000000fffffff290 */ /* 0x000fe4000fffe0ff */
[----:B------:R2:W-:Y:S01]  /*40a0*/  @!UP1 UTMALDG.3D [UR32], [UR14], desc[UR10] ;  /* 0x00000a200e0095b4 */ /* 0x0005e20008011000 */
[----:B------:R3:W-:Y:S01]  /*40b0*/  @!P4 SYNCS.ARRIVE.TRANS64.RED.A0TR RZ, [UR7+0x30], R0 ;  /* 0x00003000ffffc9a7 */ /* 0x0007e20008300407 */
[----:B------:R-:W-:Y:S01]  /*40c0*/  SYNCS.ARRIVE.TRANS64.RED.A1T0 RZ, [UR8], RZ ;  /* 0x000000ffffff79a7 */ /* 0x000fe20008100408 */
[----:B---3--:R-:W-:Y:S01]  /*40d0*/  @!P4 IMAD.X R0, RZ, RZ, R33, P0 ;  /* 0x000000ffff00c224 */ /* 0x008fe200000e0621 */
[----:B------:R-:W3:Y:S02]  /*40e0*/  SYNCS.PHASECHK.TRANS64.TRYWAIT P2, [UR7+0x58], R12 ;  /* 0x0000580cff0075a7 */ /* 0x000ee40008041107 */
[----:B--23--:R-:W-:Y:S05]  /*40f0*/  @!P2 BRA `(.L_x_72) ;  /* 0x000000700060a947 */ /* 0x00cfea0003800000 */
.L_x_154:
        /* <DEDUP_REMOVED lines=8> */
[----:B------:R-:W-:Y:S01]  /*4180*/  @!UP1 UIADD3 UR24, UPT, UPT, UR7, 0x4400, URZ ;  /* 0x0000440007189890 */ /* 0x000fe2000fffe0ff */
[----:B------:R-:W-:Y:S01]  /*4190*/  VOTEU.ALL UP1, P4 ;  /* 0x0000000000ff7886 */ /* 0x000fe20002020000 */
[----:B------:R-:W-:Y:S01]  /*41a0*/  UMOV UR27, UR35 ;  /* 0x00000023001b7c82 */ /* 0x000fe20008000000 */
[----:B------:R-:W-:Y:S02]  /*41b0*/  UMOV UR28, UR36 ;  /* 0x00000024001c7c82 */ /* 0x000fe40008000000 */
[----:B------:R-:W-:Y:S01]  /*41c0*/  IMAD.U32 R11, RZ, RZ, UR8 ;  /* 0x00000008ff0b7e24 */ /* 0x000fe2000f8e00ff */
[----:B------:R-:W-:Y:S01]  /*41d0*/  UPRMT UR8, UR37, 0x654, UR25 ;  /* 0x0000065425087896 */ /* 0x000fe20008000019 */
[----:B------:R-:W-:Y:S02]  /*41e0*/  IMAD.U32 R10, RZ, RZ, UR9 ;  /* 0x00000009ff0a7e24 */ /* 0x000fe4000f8e00ff */
[----:B------:R-:W-:Y:S01]  /*41f0*/  @!P4 IMAD.X R20, RZ, RZ, R33, P0 ;  /* 0x000000ffff14c224 */ /* 0x000fe200000e0621 */
[----:B------:R-:W-:Y:S02]  /*4200*/  @!P4 R2UR UR15, R11 ;  /* 0x000000000b0fc2ca */ /* 0x000fe400000e0000 */
[----:B------:R-:W-:Y:S11]  /*4210*/  @!P4 R2UR UR14, R10 ;  /* 0x000000000a0ec2ca */ /* 0x000ff600000e0000 */
[----:B------:R-:W-:Y:S02]  /*4220*/  @!UPT UIADD3 URZ, UPT, UPT, URZ, URZ, URZ ;  /* 0x000000fffffff290 */ /* 0x000fe4000fffe0ff */
[----:B------:R2:W-:Y:S01]  /*4230*/  @!UP1 UTMALDG.3D [UR24], [UR14], desc[UR10] ;  /* 0x00000a180e0095b4 */ /* 0x0005e20008011000 */
[----:B------:R2:W-:Y:S01]  /*4240*/  @!P4 SYNCS.ARRIVE.TRANS64.RED.A0TR RZ, [UR7+0x38], R0 ;  /* 0x00003800ffffc9a7 */ /* 0x0005e20008300407 */
[----:B------:R-:W-:Y:S01]  /*4250*/  SYNCS.ARRIVE.TRANS64.RED.A1T0 RZ, [UR8], RZ ;  /* 0x000000ffffff79a7 */ /* 0x000fe20008100408 */
[----:B------:R-:W3:Y:S02]  /*4260*/  SYNCS.PHASECHK.TRANS64.TRYWAIT P2, [UR7+0x60], R12 ;  /* 0x0000600cff0075a7 */ /* 0x000ee40008041107 */
[----:B--23--:R-:W-:Y:S05]  /*4270*/  @!P2 BRA `(.L_x_73) ;  /* 0x000000700018a947 */ /* 0x00cfea0003800000 */
.L_x_156:
[----:B------:R-:W2:Y:S01]  /*4280*/  LDC.64 R14, c[0x0][0xb10] ;  /* 0x0002c400ff0e7b82 */ /* 0x000ea20000000a00 */
[----:B------:R-:W-:Y:S01]  /*4290*/  @!P4 R2UR UR8, R20 ;  /* 0x000000001408c2ca */ /* 0x000fe200000e0000 */
[----:B------:R-:W-:Y:S01]  /*42a0*/  VOTEU.ALL UP1, P4 ;  /* 0x0000000000ff7886 */ /* 0x000fe20002020000 */
[----:B------:R-:W-:Y:S01]  /*42b0*/  @!P4 R2UR UR9, R21 ;  /* 0x000000001509c2ca */ /* 0x000fe200000e0000 */
[----:B------:R-:W-:Y:S01]  /*42c0*/  UMOV UR10, 0x0 ;  /* 0x00000000000a7882 */ /* 0x000fe20000000000 */
[----:B------:R-:W-:Y:S03]  /*42d0*/  UMOV UR11, 0x10000000 ;  /* 0x10000000000b7882 */ /* 0x000fe60000000000 */
[----:B------:R-:W3:Y:S01]  /*42e0*/  LDC.64 R10, c[0x0][0xb18] ;  /* 0x0002c600ff0a7b82 */ /* 0x000ee20000000a00 */
[----:B------:R-:W-:Y:S01]  /*42f0*/  @!UP1 UIADD3 UR18, UPT, UPT, UR34, 0x80, URZ ;  /* 0x0000008022129890 */ /* 0x000fe2000fffe0ff */
[----:B------:R-:W-:Y:S01]  /*4300*/  @P3 SHF.R.U32.HI R28, RZ, 0x10, R25 ;  /* 0x00000010ff1c3819 */ /* 0x000fe20000011619 */
[----:B------:R-:W-:Y:S01]  /*4310*/  @!UP1 UIADD3 UR16, UPT, UPT, UR7, 0x8400, URZ ;  /* 0x0000840007109890 */ /* 0x000fe2000fffe0ff */
[----:B------:R-:W-:Y:S01]  /*4320*/  VIADD R30, R30, 0x1 ;  /* 0x000000011e1e7836 */ /* 0x000fe20000000000 */
[----:B------:R-:W-:Y:S03]  /*4330*/  VOTEU.ALL UP1, P4 ;  /* 0x0000000000ff7886 */ /* 0x000fe60002020000 */
[----:B------:R-:W5:Y:S01]  /*4340*/  @!P1 LDC R0, c[0x0][0xb20] ;  /* 0x0002c800ff009b82 */ /* 0x000f620000000800 */
[----:B------:R-:W-:Y:S01]  /*4350*/  UMOV UR19, UR35 ;  /* 0x0000002300137c82 */ /* 0x000fe20008000000 */
[----:B------:R-:W-:Y:S01]  /*4360*/  IMAD.U32 R21, RZ, RZ, UR8 ;  /* 0x00000008ff157e24 */ /* 0x000fe2000f8e00ff */
[----:B------:R-:W-:Y:S05]  /*4370*/  UMOV UR20, UR36 ;  /* 0x0000002400147c82 */ /* 0x000fea0008000000 */
[----:B-1----:R-:W1:Y:S01]  /*4380*/  @!P1 LDC R3, c[0x0][0xb0c] ;  /* 0x0002c300ff039b82 */ /* 0x002e620000000800 */
[----:B------:R-:W-:Y:S01]  /*4390*/  IMAD.U32 R20, RZ, RZ, UR9 ;  /* 0x00000009ff147e24 */ /* 0x000fe2000f8e00ff */
[----:B------:R-:W-:Y:S01]  /*43a0*/  UPRMT UR8, UR37, 0x654, UR17 ;  /* 0x0000065425087896 */ /* 0x000fe20008000011 */
[----:B------:R-:W-:Y:S03]  /*43b0*/  @!P4 R2UR UR15, R21 ;  /* 0x00000000150fc2ca */ /* 0x000fe600000e0000 */
[----:B------:R-:W-:Y:S01]  /*43c0*/  @!P4 R2UR UR14, R20 ;  /* 0x00000000140ec2ca */ /* 0x000fe200000e0000 */
[----:B------:R-:W-:Y:S11]  /*43d0*/  @!P4 IMAD.MOV.U32 R20, RZ, RZ, 0x4000 ;  /* 0x00004000ff14c424 */ /* 0x000ff600078e00ff */
[----:B------:R-:W-:Y:S01]  /*43e0*/  @!UPT UIADD3 URZ, UPT, UPT, URZ, URZ, URZ ;  /* 0x000000fffffff290 */ /* 0x000fe2000fffe0ff */
[----:B------:R1:W-:Y:S01]  /*43f0*/  @!UP1 UTMALDG.3D [UR16], [UR14], desc[UR10] ;  /* 0x00000a100e0095b4 */ /* 0x0003e20008011000 */
[----:B------:R1:W-:Y:S02]  /*4400*/  @!P4 SYNCS.ARRIVE.TRANS64.RED.A0TR RZ, [UR7+0x40], R20 ;  /* 0x00004014ffffc9a7 */ /* 0x0003e40008300407 */
[----:B-1----:R-:W-:Y:S01]  /*4410*/  @!P1 ISETP.NE.AND P2, PT, R3, 0x1, PT ;  /* 0x000000010300980c */ /* 0x002fe20003f45270 */
[C---:B--2---:R-:W-:Y:S01]  /*4420*/  @!P1 IMAD.HI.U32 R14, R13.reuse, R14, RZ ;  /* 0x0000000e0d0e9227 */ /* 0x044fe200078e00ff */
[----:B---3--:R-:W-:Y:S03]  /*4430*/  @!P1 ISETP.NE.AND P0, PT, R10, 0x1, PT ;  /* 0x000000010a00980c */ /* 0x008fe60003f05270 */
[C---:B------:R-:W-:Y:S01]  /*4440*/  @!P1 IMAD.HI.U32 R11, R8.reuse, R11, RZ ;  /* 0x0000000b080b9227 */ /* 0x040fe200078e00ff */
[----:B------:R-:W-:Y:S04]  /*4450*/  @!P1 SHF.R.U32.HI R14, RZ, R15, R14 ;  /* 0x0000000fff0e9219 */ /* 0x000fe8000001160e */
[----:B-----5:R-:W-:Y:S01]  /*4460*/  @!P1 SHF.R.U32.HI R9, RZ, R0, R11 ;  /* 0x00000000ff099219 */ /* 0x020fe2000001160b */
[----:B------:R-:W-:Y:S01]  /*4470*/  SYNCS.ARRIVE.TRANS64.RED.A1T0 RZ, [UR8], RZ ;  /* 0x000000ffffff79a7 */ /* 0x000fe20008100408 */
[----:B------:R-:W-:Y:S02]  /*4480*/  @!P1 SEL R14, R13, R14, !P2 ;  /* 0x0000000e0d0e9207 */ /* 0x000fe40005000000 */
[----:B------:R-:W-:Y:S01]  /*4490*/  @!P1 SEL R9, R8, R9, !P0 ;  /* 0x0000000908099207 */ /* 0x000fe20004000000 */
[----:B------:R-:W1:Y:S04]  /*44a0*/  SYNCS.PHASECHK.TRANS64.TRYWAIT P5, [UR7+0x68], R12 ;  /* 0x0000680cff0075a7 */ /* 0x000e6800080a1107 */
[----:B------:R-:W-:Y:S02]  /*44b0*/  @!P1 IMAD.IADD R0, R9, 0x1, -R14 ;  /* 0x0000000109009824 */ /* 0x000fe400078e0a0e */
[----:B------:R-:W-:Y:S02]  /*44c0*/  @!P1 IMAD.IADD R9, R14, 0x1, -R9 ;  /* 0x000000010e099824 */ /* 0x000fe400078e0a09 */
[----:B------:R-:W-:Y:S02]  /*44d0*/  @!P1 IMAD R13, R0, R3, R13 ;  /* 0x00000003000d9224 */ /* 0x000fe400078e020d */
[----:B------:R-:W-:Y:S01]  /*44e0*/  @!P1 IMAD R8, R9, R10, R8 ;  /* 0x0000000a09089224 */ /* 0x000fe200078e0208 */
[----:B-1----:R-:W-:Y:S06]  /*44f0*/  @!P5 BRA `(.L_x_74) ;  /* 0x0000006c0090d947 */ /* 0x002fec0003800000 */
.L_x_158:
[----:B-1----:R-:W-:Y:S01]  /*4500*/  @!P4 IADD3 R3, P0, PT, R32, 0x580, RZ ;  /* 0x000005802003c810 */ /* 0x002fe20007f1e0ff */
[----:B------:R-:W-:Y:S01]  /*4510*/  VOTEU.ALL UP1, P4 ;  /* 0x0000000000ff7886 */ /* 0x000fe20002020000 */
[----:B------:R-:W-:Y:S01]  /*4520*/  UMOV UR18, 0x0 ;  /* 0x0000000000127882 */ /* 0x000fe20000000000 */
[----:B------:R-:W-:Y:S01]  /*4530*/  UMOV UR19, 0x10000000 ;  /* 0x1000000000137882 */ /* 0x000fe20000000000 */
[----:B------:R-:W-:Y:S01]  /*4540*/  @!P4 R2UR UR9, R3 ;  /* 0x000000000309c2ca */ /* 0x000fe200000e0000 */
[----:B------:R-:W-:Y:S01]  /*4550*/  @!P4 IMAD.X R0, RZ, RZ, R33, P0 ;  /* 0x000000ffff00c224 */ /* 0x000fe200000e0621 */
[----:B------:R-:W-:Y:S01]  /*4560*/  @!UP1 UIADD3 UR10, UPT, UPT, UR34, 0xc0, URZ ;  /* 0x000000c0220a9890 */ /* 0x000fe2000fffe0ff */
[----:B------:R-:W-:Y:S01]  /*4570*/  ISETP.NE.AND P0, PT, R30, 0x2, PT ;  /* 0x000000021e00780c */ /* 0x000fe20003f05270 */
[----:B------:R-:W-:Y:S01]  /*4580*/  UMOV UR11, UR35 ;  /* 0x00000023000b7c82 */ /* 0x000fe20008000000 */
[----:B------:R-:W-:Y:S01]  /*4590*/  UMOV UR12, UR36 ;  /* 0x00000024000c7c82 */ /* 0x000fe20008000000 */
[----:B------:R-:W-:Y:S01]  /*45a0*/  @!P4 R2UR UR8, R0 ;  /* 0x000000000008c2ca */ /* 0x000fe200000e0000 */
[----:B------:R-:W-:Y:S01]  /*45b0*/  IMAD.IADD R20, R8, 0x1, R154 ;  /* 0x0000000108147824 */ /* 0x000fe200078e029a */
[----:B------:R-:W-:Y:S01]  /*45c0*/  @P3 R2UR UR36, R28 ;  /* 0x000000001c2432ca */ /* 0x000fe200000e0000 */
[----:B------:R-:W-:Y:S01]  /*45d0*/  IMAD.IADD R21, R13, 0x1, R156 ;  /* 0x000000010d157824 */ /* 0x000fe200078e029c */
[----:B------:R-:W-:Y:S02]  /*45e0*/  SEL R0, RZ, 0x1, P0 ;  /* 0x00000001ff007807 */ /* 0x000fe40000000000 */
[----:B------:R-:W-:Y:S01]  /*45f0*/  LOP3.LUT R31, R31, 0x1, RZ, 0x3c, !PT ;  /* 0x000000011f1f7812 */ /* 0x000fe200078e3cff */
[----:B------:R-:W-:Y:S01]  /*4600*/  IMAD.U32 R10, RZ, RZ, UR9 ;  /* 0x00000009ff0a7e24 */ /* 0x000fe2000f8e00ff */
[----:B------:R-:W-:Y:S01]  /*4610*/  @!UP1 UIADD3 UR9, UPT, UPT, UR7, 0x48, URZ ;  /* 0x0000004807099890 */ /* 0x000fe2000fffe0ff */
[----:B------:R-:W-:Y:S02]  /*4620*/  LOP3.LUT R29, R29, R0, RZ, 0x3c, !PT ;  /* 0x000000001d1d7212 */ /* 0x000fe400078e3cff */
[----:B------:R-:W-:Y:S02]  /*4630*/  SEL R30, R30, RZ, P0 ;  /* 0x000000ff1e1e7207 */ /* 0x000fe40000000000 */
[----:B------:R-:W-:Y:S01]  /*4640*/  IMAD.U32 R11, RZ, RZ, UR8 ;  /* 0x00000008ff0b7e24 */ /* 0x000fe2000f8e00ff */
[----:B------:R-:W-:Y:S01]  /*4650*/  @!P4 R2UR UR14, R10 ;  /* 0x000000000a0ec2ca */ /* 0x000fe200000e0000 */
[----:B------:R-:W-:Y:S01]  /*4660*/  @!UP1 UIADD3 UR8, UPT, UPT, UR7, 0xc400, URZ ;  /* 0x0000c40007089890 */ /* 0x000fe2000fffe0ff */
[----:B------:R-:W-:Y:S02]  /*4670*/  VOTEU.ALL UP1, P4 ;  /* 0x0000000000ff7886 */ /* 0x000fe40002020000 */
[----:B------:R-:W-:Y:S11]  /*4680*/  @!P4 R2UR UR15, R11 ;  /* 0x000000000b0fc2ca */ /* 0x000ff600000e0000 */
[----:B------:R-:W-:Y:S02]  /*4690*/  @!UPT UIADD3 URZ, UPT, UPT, URZ, URZ, URZ ;  /* 0x000000fffffff290 */ /* 0x000fe4000fffe0ff */
[----:B------:R2:W-:Y:S01]  /*46a0*/  @!UP1 UTMALDG.3D [UR8], [UR14], desc[UR18] ;  /* 0x000012080e0095b4 */ /* 0x0005e20008011000 */
[----:B------:R2:W-:Y:S01]  /*46b0*/  @!P4 SYNCS.ARRIVE.TRANS64.RED.A0TR RZ, [UR7+0x48], R23 ;  /* 0x00004817ffffc9a7 */ /* 0x0005e20008300407 */
[----:B------:R-:W-:Y:S01]  /*46c0*/  UPLOP3.LUT UP1, UPT, UPT, UPT, UPT, 0x80, 0x8 ;  /* 0x000000000008789c */ /* 0x000fe20003f2f070 */
[----:B------:R-:W-:Y:S01]  /*46d0*/  SYNCS.ARRIVE.TRANS64.RED.A1T0 RZ, [UR13], RZ ;  /* 0x000000ffffff79a7 */ /* 0x000fe2000810040d */
[----:B------:R-:W-:Y:S09]  /*46e0*/  @P3 BRA `(.L_x_75) ;  /* 0xfffffff000943947 */ /* 0x000ff2000383ffff */
[----:B------:R-:W-:-:S04]  /*46f0*/  SHF.L.U32 R3, R31, 0x1f, RZ ;  /* 0x0000001f1f037819 */ /* 0x000fc800000006ff */
[----:B------:R-:W1:Y:S02]  /*4700*/  SYNCS.PHASECHK.TRANS64.TRYWAIT P0, [UR7+0x50], R3 ;  /* 0x00005003ff0075a7 */ /* 0x000e640008001107 */
[----:B-1----:R-:W-:Y:S05]  /*4710*/  @!P0 BRA `(.L_x_76) ;  /* 0x0000006c00208947 */ /* 0x002fea0003800000 */
.L_x_160:
[----:B------:R-:W3:Y:S02]  /*4720*/  SYNCS.PHASECHK.TRANS64.TRYWAIT P0, [UR7+0x58], R3 ;  /* 0x00005803ff0075a7 */ /* 0x000ee40008001107 */
[----:B---3--:R-:W-:Y:S05]  /*4730*/  @!P0 BRA `(.L_x_77) ;  /* 0x0000006c00308947 */ /* 0x008fea0003800000 */
.L_x_162:
[----:B------:R-:W3:Y:S02]  /*4740*/  SYNCS.PHASECHK.TRANS64.TRYWAIT P0, [UR7+0x60], R3 ;  /* 0x00006003ff0075a7 */ /* 0x000ee40008001107 */
[----:B---3--:R-:W-:Y:S05]  /*4750*/  @!P0 BRA `(.L_x_78) ;  /* 0x0000006c00408947 */ /* 0x008fea0003800000 */
.L_x_164:
[----:B-1----:R-:W-:-:S07]  /*4760*/  MOV R0, UR7 ;  /* 0x0000000700007c02 */ /* 0x002fce0008000f00 */
.L_x_79:
[----:B-1----:R-:W-:-:S04]  /*4770*/  SHF.L.U32 R3, R31, 0x1f, RZ ;  /* 0x0000001f1f037819 */ /* 0x002fc800000006ff */
[----:B------:R1:W3:Y:S03]  /*4780*/  SYNCS.PHASECHK.TRANS64.TRYWAIT P0, [R0+URZ+0x68], R3 ;  /* 0x00006803000075a7 */ /* 0x0002e600080011ff */
[----:B---3--:R-:W-:Y:S05]  /*4790*/  @!P0 NANOSLEEP.SYNCS 0x989680 ;  /* 0x009896800000895d */ /* 0x008fea0003900000 */
[----:B------:R-:W3:Y:S02]  /*47a0*/  @!P0 SYNCS.PHASECHK.TRANS64 P0, [R0+URZ+0x68], R3 ;  /* 0x00006803000085a7 */ /* 0x000ee400080010ff */
[----:B--23--:R-:W-:Y:S05]  /*47b0*/  @P0 EXIT ;  /* 0x000000000000094d */ /* 0x00cfea0003800000 */
[----:B------:R-:W-:Y:S05]  /*47c0*/  BRA `(.L_x_79) ;  /* 0xfffffffc00e87947 */ /* 0x000fea000383ffff */
.L_x_64:
[----:B------:R-:W-:-:S06]  /*47d0*/  UISETP.GE.AND UP1, UPT, UR8, 0x4, UPT ;  /* 0x000000040800788c */ /* 0x000fcc000bf26270 */
[----:B------:R-:W-:-:S13]  /*47e0*/  PLOP3.LUT P0, PT, PT, PT, UP1, 0x80, 0x8 ;  /* 0x000000000008781c */ /* 0x000fda0003f0f018 */
[----:B------:R-:W-:Y:S05]  /*47f0*/  @!P0 EXIT ;  /* 0x000000000000894d */ /* 0x000fea0003800000 */
[----:B------:R-:W-:Y:S01]  /*4800*/  BAR.SYNC.DEFER_BLOCKING 0x6, 0xa0 ;  /* 0x0182800000007b1d */ /* 0x000fe20000010000 */
[C---:B------:R-:W-:Y:S01]  /*4810*/  IMAD.SHL.U32 R3, R170.reuse, 0x40, RZ ;  /* 0x00000040aa037824 */ /* 0x040fe200078e00ff */
[C---:B------:R-:W-:Y:S01]  /*4820*/  LOP3.LUT R161, R170.reuse, 0x1, RZ, 0xc0, !PT ;  /* 0x00000001aaa17812 */ /* 0x040fe200078ec0ff */
[C---:B------:R-:W-:Y:S02]  /*4830*/  IMAD.U32 R79, R170.reuse, 0x10000, RZ ;  /* 0x00010000aa4f7824 */ /* 0x040fe400078e00ff */
[----:B------:R-:W-:Y:S02]  /*4840*/  HFMA2 R167, -RZ, RZ, 0, 5.9604644775390625e-08 ;  /* 0x00000001ffa77431 */ /* 0x000fe400000001ff */
[C---:B------:R-:W-:Y:S01]  /*4850*/  IMAD.SHL.U32 R160, R170.reuse, 0x8, RZ ;  /* 0x00000008aaa07824 */ /* 0x040fe200078e00ff */
[----:B------:R-:W-:Y:S01]  /*4860*/  UMOV UR48, 0x400 ;  /* 0x0000040000307882 */ /* 0x000fe20000000000 */
[----:B------:R-:W1:Y:S01]  /*4870*/  LDC R159, c[0x0][0x370] ;  /* 0x0000dc00ff9f7b82 */ /* 0x000e620000000800 */
[----:B------:R-:W-:Y:S01]  /*4880*/  ULEA UR48, UR37, UR48, 0x18 ;  /* 0x0000003025307291 */ /* 0x000fe2000f8ec0ff */
[----:B------:R-:W-:Y:S01]  /*4890*/  ISETP.NE.U32.AND P0, PT, R161, 0x1, PT ;  /* 0x00000001a100780c */ /* 0x000fe20003f05070 */
[----:B------:R-:W-:Y:S01]  /*48a0*/  IMAD.MOV.U32 R169, RZ, RZ, 0x2 ;  /* 0x00000002ffa97424 */ /* 0x000fe200078e00ff */
[----:B------:R-:W-:Y:S01]  /*48b0*/  LOP3.LUT R5, R3, 0x1c0, RZ, 0xc0, !PT ;  /* 0x000001c003057812 */ /* 0x000fe200078ec0ff */
[----:B------:R-:W-:Y:S01]  /*48c0*/  UIADD3 UR4, UPT, UPT, UR48, 0x400, URZ ;  /* 0x0000040030047890 */ /* 0x000fe2000fffe0ff */
[----:B------:R-:W-:Y:S01]  /*48d0*/  LOP3.LUT R79, R79, 0x600000, RZ, 0xc0, !PT ;  /* 0x006000004f4f7812 */ /* 0x000fe200078ec0ff */
[----:B------:R-:W-:Y:S01]  /*48e0*/  IMAD.MOV.U32 R168, RZ, RZ, 0x4 ;  /* 0x00000004ffa87424 */ /* 0x000fe200078e00ff */
[----:B------:R-:W2:Y:S01]  /*48f0*/  LDC R74, c[0x0][0xb0c] ;  /* 0x0002c300ff4a7b82 */ /* 0x000ea20000000800 */
[----:B------:R-:W-:Y:S01]  /*4900*/  R2P PR, R170, 0x6 ;  /* 0x00000006aa007804 */ /* 0x000fe20000000000 */
[----:B------:R-:W-:Y:S01]  /*4910*/  IMAD.MOV.U32 R76, RZ, RZ, RZ ;  /* 0x000000ffff4c7224 */ /* 0x000fe200078e00ff */
[----:B------:R-:W-:Y:S01]  /*4920*/  LOP3.LUT R160, R5, 0x38, R160, 0xf8, !PT ;  /* 0x0000003805a07812 */ /* 0x000fe200078ef8a0 */
[----:B------:R-:W-:Y:S01]  /*4930*/  IMAD.MOV.U32 R166, RZ, RZ, RZ ;  /* 0x000000ffffa67224 */ /* 0x000fe200078e00ff */
[----:B------:R-:W-:Y:S01]  /*4940*/  P2R R2, PR, RZ, 0x1 ;  /* 0x00000001ff027803 */ /* 0x000fe20000000000 */
[----:B------:R-:W-:Y:S01]  /*4950*/  IMAD.MOV.U32 R173, RZ, RZ, RZ ;  /* 0x000000ffffad7224 */ /* 0x000fe200078e00ff */
[----:B------:R-:W-:Y:S01]  /*4960*/  LOP3.LUT R160, R160, 0x1e00, R3, 0xf8, !PT ;  /* 0x00001e00a0a07812 */ /* 0x000fe200078ef803 */
[----:B------:R-:W4:Y:S01]  /*4970*/  LDC R157, c[0x0][0xb20] ;  /* 0x0002c800ff9d7b82 */ /* 0x000f220000000800 */
[----:B------:R-:W3:Y:S01]  /*4980*/  LDS R0, [UR48+0x110] ;  /* 0x00011030ff007984 */ /* 0x000ee20008000800 */
[----:B------:R-:W-:Y:S01]  /*4990*/  LOP3.LUT R170, R170, 0x60, RZ, 0xc0, !PT ;  /* 0x00000060aaaa7812 */ /* 0x000fe200078ec0ff */
[----:B------:R-:W-:Y:S01]  /*49a0*/  IMAD.U32 R163, RZ, RZ, UR4 ;  /* 0x00000004ffa37e24 */ /* 0x000fe2000f8e00ff */
[----:B------:R-:W-:Y:S01]  /*49b0*/  MOV R165, RZ ;  /* 0x000000ff00a57202 */ /* 0x000fe20000000f00 */
[----:B------:R-:W1:Y:S01]  /*49c0*/  LDCU.64 UR52, c[0x0][0x348] ;  /* 0x00006900ff3477ac */ /* 0x000e620008000a00 */
[----:B------:R-:W-:-:S02]  /*49d0*/  SEL R169, R169, 0xfffffffe, !P1 ;  /* 0xfffffffea9a97807 */ /* 0x000fc40004800000 */
[----:B------:R-:W1:Y:S01]  /*49e0*/  LDC R73, c[0x0][0xb30] ;  /* 0x0002cc00ff497b82 */ /* 0x000e620000000800 */
[----:B------:R-:W-:Y:S01]  /*49f0*/  SEL R168, R168, 0xfffffffc, !P2 ;  /* 0xfffffffca8a87807 */ /* 0x000fe20005000000 */
[----:B------:R-:W1:Y:S01]  /*4a00*/  LDCU.64 UR38, c[0x0][0x888] ;  /* 0x00011100ff2677ac */ /* 0x000e620008000a00 */
[----:B------:R-:W1:Y:S05]  /*4a10*/  LDCU.64 UR44, c[0x0][0x890] ;  /* 0x00011200ff2c77ac */ /* 0x000e6a0008000a00 */
[----:B------:R-:W1:Y:S01]  /*4a20*/  LDC.64 R152, c[0x0][0xb10] ;  /* 0x0002c400ff987b82 */ /* 0x000e620000000a00 */
[----:B------:R-:W-:Y:S01]  /*4a30*/  UMOV UR49, URZ ;  /* 0x000000ff00317c82 */ /* 0x000fe20008000000 */
[----:B------:R-:W-:-:S06]  /*4a40*/  UMOV UR51, URZ ;  /* 0x000000ff00337c82 */ /* 0x000fcc0008000000 */
[----:B------:R-:W1:Y:S08]  /*4a50*/  LDC.64 R70, c[0x0][0xb18] ;  /* 0x0002c600ff467b82 */ /* 0x000e700000000a00 */
[----:B------:R-:W1:Y:S08]  /*4a60*/  LDC.64 R68, c[0x0][0xb28] ;  /* 0x0002ca00ff447b82 */ /* 0x000e700000000a00 */
[----:B------:R-:W1:Y:S01]  /*4a70*/  LDC.64 R150, c[0x0][0x8b0] ;  /* 0x00022c00ff967b82 */ /* 0x000e620000000a00 */
[----:B---3--:R-:W-:-:S07]  /*4a80*/  IMAD.IADD R79, R0, 0x1, R79 ;  /* 0x00000001004f7824 */ /* 0x008fce00078e024f */
[----:B------:R-:W3:Y:S08]  /*4a90*/  LDC.64 R148, c[0x0][0x8a8] ;  /* 0x00022a00ff947b82 */ /* 0x000ef00000000a00 */
[----:B--2-4-:R-:W1:Y:S02]  /*4aa0*/  LDC R158, c[0x0][0x374] ;  /* 0x0000dd00ff9e7b82 */ /* 0x014e640000000800 */
.L_x_123:
[----:B------:R-:W-:Y:S02]  /*4ab0*/  LEA R0, R173, UR48, 0x3 ;  /* 0x00000030ad007c11 */ /* 0x000fe4000f8e18ff */
[----:B------:R-:W-:Y:S02]  /*4ac0*/  SHF.L.U32 R3, R165, 0x1f, RZ ;  /* 0x0000001fa5037819 */ /* 0x000fe400000006ff */
[----:B-1----:R-:W-:Y:S02]  /*4ad0*/  LEA R16, R173, UR48, 0x4 ;  /* 0x00000030ad107c11 */ /* 0x002fe4000f8e20ff */
[----:B------:R-:W2:Y:S02]  /*4ae0*/  SYNCS.PHASECHK.TRANS64.TRYWAIT P0, [R0+URZ+0x80], R3 ;  /* 0x00008003000075a7 */ /* 0x000ea400080011ff */
[----:B--2---:R-:W-:Y:S05]  /*4af0*/  @!P0 BRA `(.L_x_80) ;  /* 0x0000006800708947 */ /* 0x004fea0003800000 */
.L_x_165:
[----:B------:R-:W4:Y:S01]  /*4b00*/  LDC.64 R12, c[0x0][0xb10] ;  /* 0x0002c400ff0c7b82 */ /* 0x000f220000000a00 */
[----:B------:R-:W3:Y:S01]  /*4b10*/  LDS.128 R16, [R16+0xf0] ;  /* 0x0000f00010107984 */ /* 0x000ee20000000c00 */
[----:B-1----:R-:W-:Y:S01]  /*4b20*/  ISETP.NE.AND P1, PT, R73, 0x1, PT ;  /* 0x000000014900780c */ /* 0x002fe20003f25270 */
[----:B--2---:R-:W-:Y:S01]  /*4b30*/  VIADD R0, R0, 0x90 ;  /* 0x0000009000007836 */ /* 0x004fe20000000000 */
[----:B------:R-:W-:Y:S04]  /*4b40*/  ISETP.GE.AND P0, PT, R72, 0x1, PT ;  /* 0x000000014800780c */ /* 0x000fe80003f06270 */
[----:B------:R-:W1:Y:S01]  /*4b50*/  LDC.64 R10, c[0x0][0xb18] ;  /* 0x0002c600ff0a7b82 */ /* 0x000e620000000a00 */
[----:B------:R-:W-:Y:S01]  /*4b60*/  PRMT R0, RZ, 0x654, R0 ;  /* 0x00000654ff007816 */ /* 0x000fe20000000000 */
[----:B------:R-:W-:Y:S01]  /*4b70*/  @!PT LDS RZ, [RZ] ;  /* 0x00000000fffff984 */ /* 0x000fe20000000800 */
[----:B------:R-:W-:Y:S01]  /*4b80*/  @!PT LDS RZ, [RZ] ;  /* 0x00000000fffff984 */ /* 0x000fe20000000800 */
[----:B------:R-:W-:Y:S01]  /*4b90*/  @!PT LDS RZ, [RZ] ;  /* 0x00000000fffff984 */ /* 0x000fe20000000800 */
[----:B------:R-:W-:Y:S01]  /*4ba0*/  @!PT LDS RZ, [RZ] ;  /* 0x00000000fffff984 */ /* 0x000fe20000000800 */
[----:B------:R2:W-:Y:S06]  /*4bb0*/  MEMBAR.ALL.CTA ;  /* 0x0000000000007992 */ /* 0x0005ec0000008000 */
[----:B--2---:R-:W2:Y:S01]  /*4bc0*/  FENCE.VIEW.ASYNC.S ;  /* 0x00000000000073c6 */ /* 0x004ea20000000000 */
[----:B------:R-:W1:Y:S08]  /*4bd0*/  @!P1 LDC R14, c[0x0][0xb20] ;  /* 0x0002c800ff0e9b82 */ /* 0x000e700000000800 */
[----:B------:R-:W1:Y:S01]  /*4be0*/  @!P1 LDC R9, c[0x0][0xb0c] ;  /* 0x0002c300ff099b82 */ /* 0x000e620000000800 */
[----:B--2---:R2:W-:Y:S01]  /*4bf0*/  SYNCS.ARRIVE.TRANS64.RED.A1T0 RZ, [R0+URZ], RZ ;  /* 0x000000ff00ff79a7 */ /* 0x0045e200081004ff */
[----:B---3--:R-:W-:Y:S04]  /*4c00*/  LOP3.LUT P4, RZ, R18, 0x1, RZ, 0xc0, !PT ;  /* 0x0000000112ff7812 */ /* 0x008fe8000788c0ff */
[----:B------:R-:W-:Y:S09]  /*4c10*/  P2R R171, PR, RZ, 0x10 ;  /* 0x00000010ffab7803 */ /* 0x000ff20000000000 */
[----:B------:R-:W-:Y:S02]  /*4c20*/  @P4 MOV R77, R16 ;  /* 0x00000010004d4202 */ /* 0x000fe40000000f00 */
[----:B------:R-:W-:Y:S01]  /*4c30*/  @P4 LOP3.LUT R75, R17, 0xffff, RZ, 0xc0, !PT ;  /* 0x0000ffff114b4812 */ /* 0x000fe200078ec0ff */
[----:B--2-4-:R-:W-:Y:S06]  /*4c40*/  @!P0 BRA `(.L_x_81) ;  /* 0x0000000000a48947 */ /* 0x014fec0003800000 */
[----:B------:R-:W-:Y:S01]  /*4c50*/  IMAD.HI.U32 R24, R158, R71, RZ ;  /* 0x000000479e187227 */ /* 0x000fe200078e00ff */
[----:B------:R-:W-:Y:S02]  /*4c60*/  ISETP.NE.AND P0, PT, R70, 0x1, PT ;  /* 0x000000014600780c */ /* 0x000fe40003f05270 */
[----:B------:R-:W-:Y:S01]  /*4c70*/  ISETP.NE.AND P2, PT, R72, 0x1, PT ;  /* 0x000000014800780c */ /* 0x000fe20003f45270 */
[-C--:B------:R-:W-:Y:S01]  /*4c80*/  IMAD.HI.U32 R22, R159, R152.reuse, RZ ;  /* 0x000000989f167227 */ /* 0x080fe200078e00ff */
[----:B------:R-:W-:Y:S02]  /*4c90*/  SHF.R.U32.HI R23, RZ, R157, R24 ;  /* 0x0000009dff177219 */ /* 0x000fe40000011618 */
[----:B------:R-:W-:Y:S01]  /*4ca0*/  ISETP.NE.AND P3, PT, R74, 0x1, PT ;  /* 0x000000014a00780c */ /* 0x000fe20003f65270 */
[----:B------:R-:W-:Y:S01]  /*4cb0*/  IMAD.HI.U32 R28, R75, R71, RZ ;  /* 0x000000474b1c7227 */ /* 0x000fe200078e00ff */
[----:B------:R-:W-:Y:S02]  /*4cc0*/  SHF.R.U32.HI R22, RZ, R153, R22 ;  /* 0x00000099ff167219 */ /* 0x000fe40000011616 */
[----:B------:R-:W-:Y:S01]  /*4cd0*/  SEL R3, R158, R23, !P0 ;  /* 0x000000179e037207 */ /* 0x000fe20004000000 */
[----:B------:R-:W-:Y:S01]  /*4ce0*/  IMAD.HI.U32 R26, R77, R152, RZ ;  /* 0x000000984d1a7227 */ /* 0x000fe200078e00ff */
[----:B------:R-:W-:Y:S03]  /*4cf0*/  SEL R7, R159, R22, !P3 ;  /* 0x000000169f077207 */ /* 0x000fe60005800000 */
[-C--:B------:R-:W-:Y:S01]  /*4d00*/  IMAD.HI.U32 R22, R3, R68.reuse, RZ ;  /* 0x0000004403167227 */ /* 0x080fe200078e00ff */
[----:B------:R-:W-:Y:S03]  /*4d10*/  SHF.R.U32.HI R26, RZ, R153, R26 ;  /* 0x00000099ff1a7219 */ /* 0x000fe6000001161a */
[----:B------:R-:W-:Y:S01]  /*4d20*/  IMAD.HI.U32 R24, R7, R68, RZ ;  /* 0x0000004407187227 */ /* 0x000fe200078e00ff */
[----:B------:R-:W-:Y:S02]  /*4d30*/  @P2 SHF.R.U32.HI R3, RZ, R69, R22 ;  /* 0x00000045ff032219 */ /* 0x000fe40000011616 */
[----:B------:R-:W-:Y:S02]  /*4d40*/  SHF.R.U32.HI R22, RZ, R157, R28 ;  /* 0x0000009dff167219 */ /* 0x000fe4000001161c */
[----:B------:R-:W-:Y:S01]  /*4d50*/  @P2 SHF.R.U32.HI R7, RZ, R69, R24 ;  /* 0x00000045ff072219 */ /* 0x000fe20000011618 */
[C---:B------:R-:W-:Y:S01]  /*4d60*/  IMAD R2, R72.reuse, R3, RZ ;  /* 0x0000000348027224 */ /* 0x040fe200078e02ff */
[----:B------:R-:W-:Y:S02]  /*4d70*/  SEL R5, R75, R22, !P0 ;  /* 0x000000164b057207 */ /* 0x000fe40004000000 */
[----:B------:R-:W-:Y:S01]  /*4d80*/  SEL R3, R77, R26, !P3 ;  /* 0x0000001a4d037207 */ /* 0x000fe20005800000 */
[----:B------:R-:W-:Y:S01]  /*4d90*/  IMAD R4, R72, R7, RZ ;  /* 0x0000000748047224 */ /* 0x000fe200078e02ff */
[C---:B------:R-:W-:Y:S01]  /*4da0*/  ISETP.GE.AND P0, PT, R5.reuse, R2, PT ;  /* 0x000000020500720c */ /* 0x040fe20003f06270 */
[----:B------:R-:W-:Y:S03]  /*4db0*/  IMAD.HI.U32 R6, R5, R68, RZ ;  /* 0x0000004405067227 */ /* 0x000fe600078e00ff */
[----:B------:R-:W-:Y:S01]  /*4dc0*/  ISETP.GE.OR P0, PT, R3, R4, P0 ;  /* 0x000000040300720c */ /* 0x000fe20000706670 */
[----:B------:R-:W-:Y:S01]  /*4dd0*/  IMAD.MOV R4, RZ, RZ, -R3 ;  /* 0x000000ffff047224 */ /* 0x000fe200078e0a03 */
[-C--:B------:R-:W-:Y:S03]  /*4de0*/  SHF.R.U32.HI R6, RZ, R69.reuse, R6 ;  /* 0x00000045ff067219 */ /* 0x080fe60000011606 */
[----:B------:R-:W-:Y:S01]  /*4df0*/  IMAD R77, R74, R4, R77 ;  /* 0x000000044a4d7224 */ /* 0x000fe200078e024d */
[----:B------:R-:W-:Y:S05]  /*4e00*/  SEL R15, R5, R6, !P2 ;  /* 0x00000006050f7207 */ /* 0x000fea0005000000 */
[----:B------:R-:W-:Y:S02]  /*4e10*/  IMAD.MOV R6, RZ, RZ, -R15 ;  /* 0x000000ffff067224 */ /* 0x000fe400078e0a0f */
[C---:B------:R-:W-:Y:S04]  /*4e20*/  @!P0 IMAD.HI.U32 R2, R3.reuse, R68, RZ ;  /* 0x0000004403028227 */ /* 0x040fe800078e00ff */
[----:B------:R-:W-:Y:S01]  /*4e30*/  IMAD R6, R72, R6, R5 ;  /* 0x0000000648067224 */ /* 0x000fe200078e0205 */
[----:B------:R-:W-:Y:S04]  /*4e40*/  @!P0 SHF.R.U32.HI R2, RZ, R69, R2 ;  /* 0x00000045ff028219 */ /* 0x000fe80000011602 */
[----:B------:R-:W-:Y:S02]  /*4e50*/  @!P0 SEL R0, R3, R2, !P2 ;  /* 0x0000000203008207 */ /* 0x000fe40005000000 */
[----:B------:R-:W-:Y:S02]  /*4e60*/  IADD3 R2, PT, PT, -R5, RZ, RZ ;  /* 0x000000ff05027210 */ /* 0x000fe40007ffe1ff */
[----:B------:R-:W-:Y:S01]  /*4e70*/  @!P0 IADD3 R8, PT, PT, R15, -R0, RZ ;  /* 0x800000000f088210 */ /* 0x000fe20007ffe0ff */
[----:B------:R-:W-:Y:S02]  /*4e80*/  @!P0 IMAD R0, R7, R6, R0 ;  /* 0x0000000607008224 */ /* 0x000fe400078e0200 */
[----:B------:R-:W-:Y:S02]  /*4e90*/  IMAD R75, R70, R2, R75 ;  /* 0x00000002464b7224 */ /* 0x000fe400078e024b */
[----:B------:R-:W-:Y:S02]  /*4ea0*/  @!P0 IMAD R5, R8, R72, R3 ;  /* 0x0000004808058224 */ /* 0x000fe400078e0203 */
[----:B------:R-:W-:Y:S04]  /*4eb0*/  @!P0 IMAD.MOV.U32 R3, RZ, RZ, R0 ;  /* 0x000000ffff038224 */ /* 0x000fe800078e0000 */
[----:B------:R-:W-:Y:S02]  /*4ec0*/  IMAD R77, R3, R74, R77 ;  /* 0x0000004a034d7224 */ /* 0x000fe400078e024d */
[----:B------:R-:W-:Y:S07]  /*4ed0*/  IMAD R75, R5, R70, R75 ;  /* 0x00000046054b7224 */ /* 0x000fee00078e024b */
.L_x_81:
[----:B-1----:R-:W-:Y:S01]  /*4ee0*/  @!P1 ISETP.NE.AND P0, PT, R10, 0x1, PT ;  /* 0x000000010a00980c */ /* 0x002fe20003f05270 */
[----:B------:R-:W-:Y:S01]  /*4ef0*/  @!P1 IMAD.HI.U32 R3, R75, R11, RZ ;  /* 0x0000000b4b039227 */ /* 0x000fe200078e00ff */
[----:B------:R-:W-:Y:S01]  /*4f00*/  R2UR UR42, R21 ;  /* 0x00000000152a72ca */ /* 0x000fe200000e0000 */
[----:B------:R-:W-:Y:S01]  /*4f10*/  BSSY.RECONVERGENT B6, `(.L_x_82) ;  /* 0x0000031000067945 */ /* 0x000fe20003800200 */
[----:B------:R-:W-:Y:S01]  /*4f20*/  R2UR UR41, R20 ;  /* 0x00000000142972ca */ /* 0x000fe200000e0000 */
[----:B------:R-:W-:Y:S01]  /*4f30*/  @!P1 IMAD.HI.U32 R0, R77, R12, RZ ;  /* 0x0000000c4d009227 */ /* 0x000fe200078e00ff */
[----:B------:R-:W-:Y:S02]  /*4f40*/  @!P1 SHF.R.U32.HI R2, RZ, R14, R3 ;  /* 0x0000000eff029219 */ /* 0x000fe40000011603 */
[----:B------:R-:W-:Y:S01]  /*4f50*/  @!P1 ISETP.NE.AND P2, PT, R9, 0x1, PT ;  /* 0x000000010900980c */ /* 0x000fe20003f45270 */
[----:B------:R-:W-:Y:S01]  /*4f60*/  VIADD R173, R173, 0x1 ;  /* 0x00000001adad7836 */ /* 0x000fe20000000000 */
[----:B------:R-:W-:Y:S02]  /*4f70*/  @!P1 SEL R2, R75, R2, !P0 ;  /* 0x000000024b029207 */ /* 0x000fe40004000000 */
[----:B------:R-:W-:Y:S02]  /*4f80*/  @!P1 SHF.R.U32.HI R0, RZ, R13, R0 ;  /* 0x0000000dff009219 */ /* 0x000fe40000011600 */
[----:B------:R-:W-:Y:S01]  /*4f90*/  LOP3.LUT P0, RZ, R163, 0x3f0, RZ, 0xc0, !PT ;  /* 0x000003f0a3ff7812 */ /* 0x000fe2000780c0ff */
[----:B------:R-:W-:Y:S01]  /*4fa0*/  USHF.L.U32 UR42, UR42, 0x7, URZ ;  /* 0x000000072a2a7899 */ /* 0x000fe200080006ff */
[----:B------:R-:W-:Y:S01]  /*4fb0*/  @!P1 SEL R3, R77, R0, !P2 ;  /* 0x000000004d039207 */ /* 0x000fe20005000000 */
[----:B------:R-:W-:Y:S01]  /*4fc0*/  USHF.L.U32 UR41, UR41, 0x8, URZ ;  /* 0x0000000829297899 */ /* 0x000fe200080006ff */
[----:B------:R-:W-:Y:S03]  /*4fd0*/  @P4 SHF.R.U32.HI R164, RZ, 0x10, R17 ;  /* 0x00000010ffa44819 */ /* 0x000fe60000011611 */
[----:B------:R-:W-:Y:S02]  /*4fe0*/  @!P1 IMAD.IADD R0, R2, 0x1, -R3 ;  /* 0x0000000102009824 */ /* 0x000fe400078e0a03 */
[----:B------:R-:W-:Y:S02]  /*4ff0*/  @!P1 IMAD.IADD R2, R3, 0x1, -R2 ;  /* 0x0000000103029824 */ /* 0x000fe400078e0a02 */
[----:B------:R-:W-:Y:S02]  /*5000*/  @!P1 IMAD R77, R0, R9, R77 ;  /* 0x00000009004d9224 */ /* 0x000fe400078e024d */
[----:B------:R-:W-:Y:S01]  /*5010*/  @!P1 IMAD R75, R2, R10, R75 ;  /* 0x0000000a024b9224 */ /* 0x000fe200078e024b */
[----:B------:R-:W-:Y:S06]  /*5020*/  @!P0 BRA `(.L_x_83) ;  /* 0x00000000007c8947 */ /* 0x000fec0003800000 */
[----:B------:R-:W1:Y:S01]  /*5030*/  LDCU.64 UR8, c[0x4][0x80] ;  /* 0x01001000ff0877ac */ /* 0x000e620008000a00 */
[----:B------:R-:W-:Y:S01]  /*5040*/  MOV R2, 0x0 ;  /* 0x0000000000027802 */ /* 0x000fe20000000f00 */
[----:B------:R-:W-:Y:S02]  /*5050*/  HFMA2 R12, -RZ, RZ, 0, 5.9604644775390625e-08 ;  /* 0x00000001ff0c7431 */ /* 0x000fe400000001ff */
[----:B------:R-:W-:Y:S01]  /*5060*/  IMAD.MOV.U32 R8, RZ, RZ, 0x70 ;  /* 0x00000070ff087424 */ /* 0x000fe200078e00ff */
[----:B------:R2:W3:Y:S01]  /*5070*/  LDC.64 R14, c[0x4][R2] ;  /* 0x01000000020e7b82 */ /* 0x0004e20000000a00 */
[----:B------:R-:W4:Y:S01]  /*5080*/  LDCU.64 UR6, c[0x4][0x88] ;  /* 0x01001100ff0677ac */ /* 0x000f220008000a00 */
[----:B------:R-:W-:Y:S01]  /*5090*/  IMAD.MOV.U32 R13, RZ, RZ, RZ ;  /* 0x000000ffff0d7224 */ /* 0x000fe200078e00ff */
[----:B------:R-:W2:Y:S01]  /*50a0*/  LDCU.64 UR4, c[0x4][0x8] ;  /* 0x01000100ff0477ac */ /* 0x000ea20008000a00 */
[----:B-1----:R-:W-:Y:S01]  /*50b0*/  MOV R5, UR9 ;  /* 0x0000000900057c02 */ /* 0x002fe20008000f00 */
[----:B------:R-:W-:Y:S01]  /*50c0*/  IMAD.U32 R4, RZ, RZ, UR8 ;  /* 0x00000008ff047e24 */ /* 0x000fe2000f8e00ff */
[----:B----4-:R-:W-:Y:S01]  /*50d0*/  MOV R7, UR7 ;  /* 0x0000000700077c02 */ /* 0x010fe20008000f00 */
[----:B------:R-:W-:Y:S01]  /*50e0*/  IMAD.U32 R6, RZ, RZ, UR6 ;  /* 0x00000006ff067e24 */ /* 0x000fe2000f8e00ff */
[----:B--2---:R-:W-:Y:S01]  /*50f0*/  MOV R11, UR5 ;  /* 0x00000005000b7c02 */ /* 0x004fe20008000f00 */
[----:B------:R-:W-:Y:S02]  /*5100*/  IMAD.U32 R10, RZ, RZ, UR4 ;  /* 0x00000004ff0a7e24 */ /* 0x000fe4000f8e00ff */
[----:B------:R-:W-:Y:S07]  /*5110*/  LEPC R20, `(.L_x_84) ;  /* 0x000000001014794e */ /* 0x000fee0000000000 */
[----:B---3-5:R-:W-:Y:S05]  /*5120*/  CALL.ABS.NOINC R14 ;  /* 0x000000000e007343 */ /* 0x028fea0003c00000 */
.L_x_84:
[----:B------:R-:W1:Y:S01]  /*5130*/  LDCU.64 UR8, c[0x4][0x80] ;  /* 0x01001000ff0877ac */ /* 0x000e620008000a00 */
[----:B------:R-:W2:Y:S01]  /*5140*/  LDC.64 R2, c[0x4][R2] ;  /* 0x0100000002027b82 */ /* 0x000ea20000000a00 */
[----:B------:R-:W-:Y:S02]  /*5150*/  HFMA2 R12, -RZ, RZ, 0, 5.9604644775390625e-08 ;  /* 0x00000001ff0c7431 */ /* 0x000fe400000001ff */
[----:B------:R-:W-:Y:S02]  /*5160*/  IMAD.MOV.U32 R8, RZ, RZ, 0x70 ;  /* 0x00000070ff087424 */ /* 0x000fe400078e00ff */
[----:B------:R-:W-:Y:S01]  /*5170*/  IMAD.MOV.U32 R13, RZ, RZ, RZ ;  /* 0x000000ffff0d7224 */ /* 0x000fe200078e00ff */
[----:B------:R-:W3:Y:S01]  /*5180*/  LDCU.64 UR6, c[0x4][0x88] ;  /* 0x01001100ff0677ac */ /* 0x000ee20008000a00 */
[----:B------:R-:W4:Y:S01]  /*5190*/  LDCU.64 UR4, c[0x4][0x8] ;  /* 0x01000100ff0477ac */ /* 0x000f220008000a00 */
[----:B-1----:R-:W-:Y:S02]  /*51a0*/  MOV R4, UR8 ;  /* 0x0000000800047c02 */ /* 0x002fe40008000f00 */
[----:B------:R-:W-:Y:S02]  /*51b0*/  MOV R5, UR9 ;  /* 0x0000000900057c02 */ /* 0x000fe40008000f00 */
[----:B---3--:R-:W-:Y:S01]  /*51c0*/  MOV R7, UR7 ;  /* 0x0000000700077c02 */ /* 0x008fe20008000f00 */
[----:B------:R-:W-:Y:S01]  /*51d0*/  IMAD.U32 R6, RZ, RZ, UR6 ;  /* 0x00000006ff067e24 */ /* 0x000fe2000f8e00ff */
[----:B----4-:R-:W-:Y:S01]  /*51e0*/  MOV R11, UR5 ;  /* 0x00000005000b7c02 */ /* 0x010fe20008000f00 */
[----:B------:R-:W-:Y:S02]  /*51f0*/  IMAD.U32 R10, RZ, RZ, UR4 ;  /* 0x00000004ff0a7e24 */ /* 0x000fe4000f8e00ff */
[----:B------:R-:W-:Y:S07]  /*5200*/  LEPC R20, `(.L_x_83) ;  /* 0x000000001014794e */ /* 0x000fee0000000000 */
[----:B--2---:R-:W-:Y:S05]  /*5210*/  CALL.ABS.NOINC R2 ;  /* 0x0000000002007343 */ /* 0x004fea0003c00000 */
.L_x_83:
[----:B------:R-:W-:Y:S05]  /*5220*/  BSYNC.RECONVERGENT B6 ;  /* 0x0000000000067941 */ /* 0x000fea0003800200 */
.L_x_82:
[----:B------:R-:W-:Y:S01]  /*5230*/  ISETP.NE.U32.AND P4, PT, R150, RZ, PT ;  /* 0x000000ff9600720c */ /* 0x000fe20003f85070 */
[----:B------:R-:W-:Y:S01]  /*5240*/  UISETP.NE.AND UP2, UPT, UR50, URZ, UPT ;  /* 0x000000ff3200728c */ /* 0x000fe2000bf45270 */
[----:B------:R-:W-:Y:S01]  /*5250*/  ISETP.NE.U32.AND P2, PT, RZ, UR38, PT ;  /* 0x00000026ff007c0c */ /* 0x000fe2000bf45070 */
[----:B------:R-:W-:Y:S01]  /*5260*/  UISETP.NE.U32.AND UP1, UPT, UR44, URZ, UPT ;  /* 0x000000ff2c00728c */ /* 0x000fe2000bf25070 */
[----:B------:R-:W-:Y:S01]  /*5270*/  ISETP.NE.AND.EX P4, PT, R151, RZ, PT, P4 ;  /* 0x000000ff9700720c */ /* 0x000fe20003f85340 */
[----:B------:R-:W-:Y:S01]  /*5280*/  UPLOP3.LUT UP0, UPT, UPT, UPT, UPT, 0x40, 0x4 ;  /* 0x000000000004789c */ /* 0x000fe20003f0e870 */
[----:B------:R-:W-:Y:S01]  /*5290*/  ISETP.NE.AND.EX P2, PT, RZ, UR39, PT, P2 ;  /* 0x00000027ff007c0c */ /* 0x000fe2000bf45320 */
[----:B------:R-:W-:Y:S01]  /*52a0*/  UISETP.NE.AND.EX UP1, UPT, UR45, URZ, UPT, UP1 ;  /* 0x000000ff2d00728c */ /* 0x000fe2000bf25310 */
[----:B------:R-:W-:Y:S04]  /*52b0*/  PLOP3.LUT P1, PT, PT, PT, UP2, 0x80, 0x8 ;  /* 0x000000000008781c */ /* 0x000fe80003f2f028 */
[----:B------:R-:W-:Y:S06]  /*52c0*/  @UP2 UPLOP3.LUT UP0, UPT, UPT, UPT, UP1, 0x80, 0x8 ;  /* 0x000000000008289c */ /* 0x000fec0003f0f010 */
[----:B------:R-:W-:Y:S01]  /*52d0*/  PLOP3.LUT P0, PT, PT, PT, UP0, 0x80, 0x8 ;  /* 0x000000000008781c */ /* 0x000fe20003f0f008 */
[----:B------:R-:W-:Y:S01]  /*52e0*/  @!UPT UIADD3 URZ, UPT, UPT, URZ, URZ, URZ ;  /* 0x000000fffffff290 */ /* 0x000fe2000fffe0ff */
[----:B------:R-:W-:Y:S11]  /*52f0*/  BRA.U !UP1, `(.L_x_85) ;  /* 0x0000000109387547 */ /* 0x000ff6000b800000 */
[----:B------:R-:W-:Y:S01]  /*5300*/  UISETP.NE.U32.AND UP0, UPT, UR38, URZ, UPT ;  /* 0x000000ff2600728c */ /* 0x000fe2000bf05070 */
[----:B------:R-:W-:Y:S02]  /*5310*/  HFMA2 R0, -RZ, RZ, 0, 5.9604644775390625e-08 ;  /* 0x00000001ff007431 */ /* 0x000fe400000001ff */
[----:B------:R-:W-:Y:S01]  /*5320*/  IMAD.MOV.U32 R155, RZ, RZ, 0x1 ;  /* 0x00000001ff9b7424 */ /* 0x000fe200078e00ff */
[----:B------:R-:W-:Y:S06]  /*5330*/  UISETP.NE.AND.EX UP0, UPT, UR39, URZ, UPT, UP0 ;  /* 0x000000ff2700728c */ /* 0x000fec000bf05300 */
[----:B------:R-:W-:Y:S05]  /*5340*/  PLOP3.LUT P3, PT, PT, PT, UP0, 0x80, 0x8 ;  /* 0x000000000008781c */ /* 0x000fea0003f6f008 */
[----:B------:R-:W1:Y:S01]  /*5350*/  @UP0 LDCU.64 UR6, c[0x0][0x888] ;  /* 0x00011100ff0607ac */ /* 0x000e620008000a00 */
[----:B------:R-:W-:Y:S07]  /*5360*/  @UP0 UIMAD UR4, UR36, UR44, URZ ;  /* 0x0000002c240402a4 */ /* 0x000fee000f8e02ff */
[----:B------:R-:W-:Y:S01]  /*5370*/  @!P3 PRMT R155, R0, 0x7610, R155 ;  /* 0x00007610009bb816 */ /* 0x000fe2000000009b */
[----:B-1----:R-:W-:Y:S03]  /*5380*/  @UP0 UIMAD.WIDE UR6, UR4, 0x4, UR6 ;  /* 0x00000004040608a5 */ /* 0x002fe6000f8e0206 */
[----:B------:R-:W1:Y:S03]  /*5390*/  @!UP0 LDCU UR4, c[0x0][0x880] ;  /* 0x00011000ff0487ac */ /* 0x000e660008000800 */
[----:B------:R-:W-:Y:S01]  /*53a0*/  IMAD.U32 R2, RZ, RZ, UR6 ;  /* 0x00000006ff027e24 */ /* 0x000fe2000f8e00ff */
[----:B------:R-:W-:Y:S05]  /*53b0*/  MOV R3, UR7 ;  /* 0x0000000700037c02 */ /* 0x000fea0008000f00 */
[----:B-----5:R2:W5:Y:S02]  /*53c0*/  @P3 LDG.E R81, desc[UR46][R2.64] ;  /* 0x0000002e02513981 */ /* 0x020564000c1e1900 */
[----:B-12---:R-:W-:Y:S02]  /*53d0*/  @!P3 IMAD.U32 R81, RZ, RZ, UR4 ;  /* 0x00000004ff51be24 */ /* 0x006fe4000f8e00ff */
.L_x_85:
[----:B------:R-:W-:Y:S05]  /*53e0*/  @!P4 BRA `(.L_x_86) ;  /* 0x000000000020c947 */ /* 0x000fea0003800000 */
[----:B------:R-:W-:Y:S04]  /*53f0*/  ISETP.NE.U32.AND P3, PT, R148, RZ, PT ;  /* 0x000000ff9400720c */ /* 0x000fe80003f65070 */
[----:B------:R-:W-:Y:S11]  /*5400*/  ISETP.NE.AND.EX P3, PT, R149, RZ, PT, P3 ;  /* 0x000000ff9500720c */ /* 0x000ff60003f65330 */
[----:B------:R-:W-:Y:S02]  /*5410*/  @!UPT UIADD3 URZ, UPT, UPT, URZ, URZ, URZ ;  /* 0x000000fffffff290 */ /* 0x000fe4000fffe0ff */
[----:B------:R-:W1:Y:S01]  /*5420*/  @P3 LDC.64 R2, c[0x0][0x8a8] ;  /* 0x00022a00ff023b82 */ /* 0x000e620000000a00 */
[----:B------:R-:W-:Y:S04]  /*5430*/  @P3 IMAD R0, R150, UR36, RZ ;  /* 0x0000002496003c24 */ /* 0x000fe8000f8e02ff */
[----:B-1----:R-:W-:Y:S05]  /*5440*/  @P3 IMAD.WIDE R2, R0, 0x4, R2 ;  /* 0x0000000400023825 */ /* 0x002fea00078e0202 */
[----:B-----5:R1:W5:Y:S02]  /*5450*/  @P3 LDG.E R78, desc[UR46][R2.64] ;  /* 0x0000002e024e3981 */ /* 0x020364000c1e1900 */
[----:B-1----:R-:W2:Y:S02]  /*5460*/  @!P3 LDC R78, c[0x0][0x8a0] ;  /* 0x00022800ff4ebb82 */ /* 0x002ea40000000800 */
.L_x_86:
[----:B-----5:R-:W-:Y:S01]  /*5470*/  FSETP.NEU.AND P3, PT, R81, RZ, PT ;  /* 0x000000ff5100720b */ /* 0x020fe20003f6d000 */
[----:B------:R-:W-:Y:S01]  /*5480*/  IMAD.SHL.U32 R178, R160, 0x2, RZ ;  /* 0x00000002a0b27824 */ /* 0x000fe200078e00ff */
[----:B------:R-:W-:Y:S01]  /*5490*/  SEL R3, RZ, 0xffffffff, P2 ;  /* 0xffffffffff037807 */ /* 0x000fe20001000000 */
[----:B------:R-:W-:Y:S01]  /*54a0*/  IMAD.SHL.U32 R100, R168, 0x10, RZ ;  /* 0x00000010a8647824 */ /* 0x000fe200078e00ff */
[----:B------:R-:W-:Y:S01]  /*54b0*/  @P1 LOP3.LUT P2, RZ, R155, 0xff, RZ, 0xc0, !PT ;  /* 0x000000ff9bff1812 */ /* 0x000fe2000784c0ff */
[----:B------:R-:W-:Y:S01]  /*54c0*/  VIADD R179, R178, UR48 ;  /* 0x00000030b2b37c36 */ /* 0x000fe20008000000 */
[----:B------:R-:W-:Y:S01]  /*54d0*/  @P1 SEL R2, RZ, 0xffffffff, P3 ;  /* 0xffffffffff021807 */ /* 0x000fe20001800000 */
[----:B------:R-:W-:Y:S01]  /*54e0*/  IMAD.SHL.U32 R102, R169, 0x10, RZ ;  /* 0x00000010a9667824 */ /* 0x000fe200078e00ff */
[----:B------:R-:W-:Y:S01]  /*54f0*/  LOP3.LUT R167, R167, 0x1, RZ, 0x3c, !PT ;  /* 0x00000001a7a77812 */ /* 0x000fe200078e3cff */
[----:B------:R-:W-:Y:S01]  /*5500*/  IMAD.IADD R175, R179, 0x1, R100 ;  /* 0x00000001b3af7824 */ /* 0x000fe200078e0264 */
[----:B------:R-:W-:Y:S01]  /*5510*/  @P0 SEL R2, R3, R2, !P2 ;  /* 0x0000000203020207 */ /* 0x000fe20005000000 */
[----:B------:R-:W-:Y:S01]  /*5520*/  BSSY B1, `(.L_x_87) ;  /* 0x000004f000017945 */ /* 0x000fe20003800000 */
[----:B------:R-:W-:Y:S01]  /*5530*/  LEA R87, R76, UR48, 0x3 ;  /* 0x000000304c577c11 */ /* 0x000fe2000f8e18ff */
[----:B------:R-:W-:Y:S01]  /*5540*/  IMAD.MOV.U32 R103, RZ, RZ, 0x1 ;  /* 0x00000001ff677424 */ /* 0x000fe200078e00ff */
[----:B------:R-:W-:Y:S01]  /*5550*/  @P1 LOP3.LUT R2, R2, 0x1, RZ, 0xc0, !PT ;  /* 0x0000000102021812 */ /* 0x000fe200078ec0ff */
[----:B------:R-:W-:Y:S01]  /*5560*/  IMAD R80, R76, 0x100, R79 ;  /* 0x000001004c507824 */ /* 0x000fe200078e024f */
[----:B------:R-:W-:Y:S01]  /*5570*/  SHF.L.U32 R0, R166, 0x1f, RZ ;  /* 0x0000001fa6007819 */ /* 0x000fe200000006ff */
[----:B------:R-:W-:Y:S01]  /*5580*/  IMAD.MOV.U32 R101, RZ, RZ, RZ ;  /* 0x000000ffff657224 */ /* 0x000fe200078e00ff */
[----:B------:R-:W-:Y:S02]  /*5590*/  ISETP.NE.U32.OR P5, PT, R2, 0x1, !P1 ;  /* 0x000000010200780c */ /* 0x000fe40004fa5470 */
[----:B------:R-:W-:Y:S02]  /*55a0*/  CS2R R146, SRZ ;  /* 0x0000000000927805 */ /* 0x000fe4000001ff00 */
[----:B------:R-:W-:Y:S02]  /*55b0*/  PLOP3.LUT P2, PT, PT, PT, UP1, 0x80, 0x8 ;  /* 0x000000000008781c */ /* 0x000fe40003f4f018 */
[----:B------:R-:W-:Y:S02]  /*55c0*/  CS2R R144, SRZ ;  /* 0x0000000000907805 */ /* 0x000fe4000001ff00 */
[----:B------:R-:W-:Y:S02]  /*55d0*/  SEL R2, RZ, 0xffffffff, P3 ;  /* 0xffffffffff027807 */ /* 0x000fe40001800000 */
[----:B------:R-:W-:Y:S02]  /*55e0*/  CS2R R138, SRZ ;  /* 0x00000000008a7805 */ /* 0x000fe4000001ff00 */
[----:B------:R-:W-:Y:S02]  /*55f0*/  LOP3.LUT P3, R172, R155, 0xff, RZ, 0xc0, !PT ;  /* 0x000000ff9bac7812 */ /* 0x000fe4000786c0ff */
[----:B------:R-:W-:Y:S02]  /*5600*/  CS2R R136, SRZ ;  /* 0x0000000000887805 */ /* 0x000fe4000001ff00 */
[----:B------:R-:W-:Y:S02]  /*5610*/  P2R R176, PR, RZ, 0x20 ;  /* 0x00000020ffb07803 */ /* 0x000fe40000000000 */
[----:B------:R-:W-:Y:S02]  /*5620*/  CS2R R130, SRZ ;  /* 0x0000000000827805 */ /* 0x000fe4000001ff00 */
[----:B------:R-:W-:Y:S02]  /*5630*/  CS2R R128, SRZ ;  /* 0x0000000000807805 */ /* 0x000fe4000001ff00 */
[----:B------:R-:W-:Y:S02]  /*5640*/  CS2R R122, SRZ ;  /* 0x00000000007a7805 */ /* 0x000fe4000001ff00 */
[----:B------:R-:W-:Y:S02]  /*5650*/  CS2R R120, SRZ ;  /* 0x0000000000787805 */ /* 0x000fe4000001ff00 */
[----:B------:R-:W-:Y:S02]  /*5660*/  @P5 SHF.L.U32 R4, R167, 0x1f, RZ ;  /* 0x0000001fa7045819 */ /* 0x000fe400000006ff */
[----:B------:R-:W-:Y:S02]  /*5670*/  CS2R R114, SRZ ;  /* 0x0000000000727805 */ /* 0x000fe4000001ff00 */
[----:B------:R-:W-:Y:S02]  /*5680*/  @P2 SEL R2, R3, R2, !P3 ;  /* 0x0000000203022207 */ /* 0x000fe40005800000 */
[----:B------:R-:W-:Y:S01]  /*5690*/  CS2R R112, SRZ ;  /* 0x0000000000707805 */ /* 0x000fe2000001ff00 */
[----:B------:R-:W1:Y:S01]  /*56a0*/  @P5 SYNCS.PHASECHK.TRANS64.TRYWAIT P1, [UR48+0x30], R4 ;  /* 0x00003004ff0055a7 */ /* 0x000e620008021130 */
[----:B------:R-:W-:Y:S02]  /*56b0*/  CS2R R106, SRZ ;  /* 0x00000000006a7805 */ /* 0x000fe4000001ff00 */
[----:B------:R-:W-:Y:S02]  /*56c0*/  LOP3.LUT R2, R2, 0x1, RZ, 0xc0, !PT ;  /* 0x0000000102027812 */ /* 0x000fe400078ec0ff */
[----:B------:R-:W-:Y:S02]  /*56d0*/  CS2R R104, SRZ ;  /* 0x0000000000687805 */ /* 0x000fe4000001ff00 */
[----:B------:R-:W-:Y:S02]  /*56e0*/  CS2R R98, SRZ ;  /* 0x0000000000627805 */ /* 0x000fe4000001ff00 */
[----:B------:R-:W-:Y:S02]  /*56f0*/  CS2R R96, SRZ ;  /* 0x0000000000607805 */ /* 0x000fe4000001ff00 */
[----:B------:R-:W-:Y:S02]  /*5700*/  ISETP.NE.U32.AND P4, PT, R2, 0x1, PT ;  /* 0x000000010200780c */ /* 0x000fe40003f85070 */
[----:B------:R-:W-:Y:S02]  /*5710*/  CS2R R90, SRZ ;  /* 0x00000000005a7805 */ /* 0x000fe4000001ff00 */
[----:B------:R-:W-:Y:S01]  /*5720*/  CS2R R88, SRZ ;  /* 0x0000000000587805 */ /* 0x000fe2000001ff00 */
[----:B------:R-:W-:Y:S01]  /*5730*/  IMAD.IADD R177, R179, 0x1, R102 ;  /* 0x00000001b3b17824 */ /* 0x000fe200078e0266 */
[----:B------:R-:W-:Y:S01]  /*5740*/  P2R R108, PR, RZ, 0x10 ;  /* 0x00000010ff6c7803 */ /* 0x000fe20000000000 */
[----:B------:R-:W-:Y:S01]  /*5750*/  IMAD.IADD R174, R102, 0x1, R175 ;  /* 0x0000000166ae7824 */ /* 0x000fe200078e02af */
[----:B------:R3:W4:Y:S01]  /*5760*/  SYNCS.PHASECHK.TRANS64.TRYWAIT P0, [R87+URZ+0xa0], R0 ;  /* 0x0000a000570075a7 */ /* 0x00072200080011ff */
[----:B-1----:R-:W-:Y:S01]  /*5770*/  @P5 SEL R103, RZ, 0x1, !P1 ;  /* 0x00000001ff675807 */ /* 0x002fe20004800000 */
[----:B---3--:R-:W-:Y:S06]  /*5780*/  @!P5 BRA `(.L_x_88) ;  /* 0x0000000000a0d947 */ /* 0x008fec0003800000 */
[----:B------:R-:W-:Y:S01]  /*5790*/  @P4 IMAD.MOV.U32 R2, RZ, RZ, -0x10 ;  /* 0xfffffff0ff024424 */ /* 0x000fe200078e00ff */
[----:B------:R-:W-:Y:S01]  /*57a0*/  ISETP.NE.AND P1, PT, R103, RZ, PT ;  /* 0x000000ff6700720c */ /* 0x000fe20003f25270 */
[----:B------:R-:W-:Y:S01]  /*57b0*/  BSSY B0, `(.L_x_89) ;  /* 0x0000010000007945 */ /* 0x000fe20003800000 */
[----:B------:R-:W-:Y:S02]  /*57c0*/  ISETP.NE.U32.AND P5, PT, R161, 0x1, PT ;  /* 0x00000001a100780c */ /* 0x000fe40003fa5070 */
[----:B------:R-:W-:Y:S02]  /*57d0*/  CS2R R98, SRZ ;  /* 0x0000000000627805 */ /* 0x000fe4000001ff00 */
[----:B------:R-:W-:Y:S02]  /*57e0*/  CS2R R96, SRZ ;  /* 0x0000000000607805 */ /* 0x000fe4000001ff00 */
[----:B------:R-:W-:Y:S02]  /*57f0*/  CS2R R114, SRZ ;  /* 0x0000000000727805 */ /* 0x000fe4000001ff00 */
[----:B------:R-:W-:Y:S02]  /*5800*/  @P4 SEL R2, R2, 0x10, !P5 ;  /* 0x0000001002024807 */ /* 0x000fe40006800000 */
[----:B------:R-:W-:Y:S02]  /*5810*/  CS2R R112, SRZ ;  /* 0x0000000000707805 */ /* 0x000fe4000001ff00 */
[----:B------:R-:W-:Y:S02]  /*5820*/  CS2R R130, SRZ ;  /* 0x0000000000827805 */ /* 0x000fe4000001ff00 */
[----:B------:R-:W-:Y:S01]  /*5830*/  CS2R R128, SRZ ;  /* 0x0000000000807805 */ /* 0x000fe2000001ff00 */
[----:B------:R-:W-:Y:S02]  /*5840*/  @P4 IMAD.IADD R7, R179, 0x1, R2 ;  /* 0x00000001b3074824 */ /* 0x000fe400078e0202 */
[C---:B------:R-:W-:Y:S02]  /*5850*/  @P4 IMAD.IADD R6, R2.reuse, 0x1, R177 ;  /* 0x0000000102064824 */ /* 0x040fe400078e02b1 */
[----:B------:R-:W-:Y:S01]  /*5860*/  @P4 IMAD.IADD R5, R2, 0x1, R175 ;  /* 0x0000000102054824 */ /* 0x000fe200078e02af */
[----:B------:R-:W-:Y:S06]  /*5870*/  @P1 BRA `(.L_x_90) ;  /* 0x00000000000c1947 */ /* 0x000fec0003800000 */
[----:B------:R-:W-:Y:S04]  /*5880*/  SHF.L.U32 R4, R167, 0x1f, RZ ;  /* 0x0000001fa7047819 */ /* 0x000fe800000006ff */
[----:B------:R-:W1:Y:S02]  /*5890*/  SYNCS.PHASECHK.TRANS64.TRYWAIT P1, [UR48+0x30], R4 ;  /* 0x00003004ff0075a7 */ /* 0x000e640008021130 */
[----:B-1----:R-:W-:Y:S05]  /*58a0*/  @!P1 BRA `(.L_x_91) ;  /* 0x0000005c00189947 */ /* 0x002fea0003800000 */
.L_x_90:
[----:B------:R-:W-:Y:S05]  /*58b0*/  BSYNC B0 ;  /* 0x0000000000007941 */ /* 0x000fea0003800000 */
.L_x_89:
[----:B------:R-:W-:Y:S01]  /*58c0*/  ISETP.NE.AND P1, PT, R108, RZ, PT ;  /* 0x000000ff6c00720c */ /* 0x000fe20003f25270 */
[----:B------:R-:W-:Y:S01]  /*58d0*/  IMAD.MOV.U32 R147, RZ, RZ, RZ ;  /* 0x000000ffff937224 */ /* 0x000fe200078e00ff */
[----:B------:R-:W-:Y:S02]  /*58e0*/  CS2R R144, SRZ ;  /* 0x0000000000907805 */ /* 0x000fe4000001ff00 */
[----:B------:R-:W-:Y:S02]  /*58f0*/  CS2R R90, SRZ ;  /* 0x00000000005a7805 */ /* 0x000fe4000001ff00 */
[----:B------:R-:W-:Y:S02]  /*5900*/  CS2R R88, SRZ ;  /* 0x0000000000587805 */ /* 0x000fe4000001ff00 */
[----:B------:R-:W-:Y:S02]  /*5910*/  CS2R R106, SRZ ;  /* 0x00000000006a7805 */ /* 0x000fe4000001ff00 */
[----:B------:R-:W-:Y:S02]  /*5920*/  CS2R R104, SRZ ;  /* 0x0000000000687805 */ /* 0x000fe4000001ff00 */
[----:B------:R-:W-:Y:S02]  /*5930*/  CS2R R122, SRZ ;  /* 0x00000000007a7805 */ /* 0x000fe4000001ff00 */
[----:B------:R-:W-:Y:S02]  /*5940*/  CS2R R120, SRZ ;  /* 0x0000000000787805 */ /* 0x000fe4000001ff00 */
[----:B------:R-:W-:Y:S02]  /*5950*/  CS2R R138, SRZ ;  /* 0x00000000008a7805 */ /* 0x000fe4000001ff00 */
[----:B------:R-:W-:Y:S01]  /*5960*/  CS2R R136, SRZ ;  /* 0x0000000000887805 */ /* 0x000fe2000001ff00 */
[----:B------:R-:W-:Y:S01]  /*5970*/  IMAD.MOV.U32 R101, RZ, RZ, 0x1 ;  /* 0x00000001ff657424 */ /* 0x000fe200078e00ff */
[----:B------:R3:W1:Y:S01]  /*5980*/  @P1 LDS.128 R96, [R7+0x400] ;  /* 0x0004000007601984 */ /* 0x0006620000000c00 */
[----:B------:R-:W-:Y:S03]  /*5990*/  @P1 IMAD.IADD R2, R2, 0x1, R174 ;  /* 0x0000000102021824 */ /* 0x000fe600078e02ae */
[----:B------:R3:W1:Y:S04]  /*59a0*/  @P1 LDS.128 R112, [R6+0x400] ;  /* 0x0004000006701984 */ /* 0x0006680000000c00 */
[----:B------:R3:W1:Y:S04]  /*59b0*/  @P1 LDS.128 R128, [R5+0x400] ;  /* 0x0004000005801984 */ /* 0x0006680000000c00 */
[----:B------:R3:W1:Y:S04]  /*59c0*/  @P1 LDS.128 R144, [R2+0x400] ;  /* 0x0004000002901984 */ /* 0x0006680000000c00 */
[----:B------:R3:W1:Y:S04]  /*59d0*/  @P1 LDS.128 R88, [R178+UR48+0x400] ;  /* 0x00040030b2581984 */ /* 0x0006680008000c00 */
[----:B------:R3:W1:Y:S04]  /*59e0*/  @P1 LDS.128 R104, [R177+0x400] ;  /* 0x00040000b1681984 */ /* 0x0006680000000c00 */
[----:B------:R3:W1:Y:S04]  /*59f0*/  @P1 LDS.128 R120, [R175+0x400] ;  /* 0x00040000af781984 */ /* 0x0006680000000c00 */
[----:B------:R3:W1:Y:S02]  /*5a00*/  @P1 LDS.128 R136, [R174+0x400] ;  /* 0x00040000ae881984 */ /* 0x0006640000000c00 */
.L_x_88:
[----:B------:R-:W-:Y:S05]  /*5a10*/  BSYNC B1 ;  /* 0x0000000000017941 */ /* 0x000fea0003800000 */
.L_x_87:
[----:B-1----:R-:W-:Y:S04]  /*5a20*/  SHF.R.U32.HI R3, RZ, 0x15, R80 ;  /* 0x00000015ff037819 */ /* 0x002fe80000011650 */
[----:B------:R-:W-:Y:S01]  /*5a30*/  LOP3.LUT P1, RZ, R3, 0x3, R162, 0x48, !PT ;  /* 0x0000000303ff7812 */ /* 0x000fe200078248a2 */
[----:B------:R-:W-:Y:S01]  /*5a40*/  @!UPT UIADD3 URZ, UPT, UPT, URZ, URZ, URZ ;  /* 0x000000fffffff290 */ /* 0x000fe2000fffe0ff */
[----:B----4-:R-:W-:Y:S11]  /*5a50*/  @P0 BRA `(.L_x_92) ;  /* 0x0000000000080947 */ /* 0x010ff60003800000 */
[----:B------:R-:W1:Y:S02]  /*5a60*/  SYNCS.PHASECHK.TRANS64.TRYWAIT P0, [R87+URZ+0xa0], R0 ;  /* 0x0000a000570075a7 */ /* 0x000e6400080011ff */
[----:B-1----:R-:W-:Y:S05]  /*5a70*/  @!P0 BRA `(.L_x_93) ;  /* 0x0000005800bc8947 */ /* 0x002fea0003800000 */
.L_x_92:
[----:B------:R-:W-:Y:S05]  /*5a80*/  @!P1 BRA `(.L_x_94) ;  /* 0x0000000000409947 */ /* 0x000fea0003800000 */
[----:B------:R-:W4:Y:S01]  /*5a90*/  LDCU.64 UR8, c[0x4][0x70] ;  /* 0x01000e00ff0877ac */ /* 0x000f220008000a00 */
[----:B------:R-:W-:Y:S01]  /*5aa0*/  MOV R3, 0x0 ;  /* 0x0000000000037802 */ /* 0x000fe20000000f00 */
[----:B------:R-:W-:Y:S02]  /*5ab0*/  HFMA2 R12, -RZ, RZ, 0, 5.9604644775390625e-08 ;  /* 0x00000001ff0c7431 */ /* 0x000fe400000001ff */
[----:B------:R-:W-:Y:S02]  /*5ac0*/  IMAD.MOV.U32 R8, RZ, RZ, 0x192 ;  /* 0x00000192ff087424 */ /* 0x000fe400078e00ff */
[----:B------:R-:W-:Y:S01]  /*5ad0*/  IMAD.MOV.U32 R13, RZ, RZ, RZ ;  /* 0x000000ffff0d7224 */ /* 0x000fe200078e00ff */
[----:B------:R-:W5:Y:S01]  /*5ae0*/  LDCU.64 UR6, c[0x4][0x78] ;  /* 0x01000f00ff0677ac */ /* 0x000f620008000a00 */
[----:B---3--:R-:W3:Y:S01]  /*5af0*/  LDC.64 R2, c[0x4][R3] ;  /* 0x0100000003027b82 */ /* 0x008ee20000000a00 */
[----:B------:R-:W1:Y:S01]  /*5b00*/  LDCU.64 UR4, c[0x4][0x10] ;  /* 0x01000200ff0477ac */ /* 0x000e620008000a00 */
[----:B----4-:R-:W-:Y:S01]  /*5b10*/  MOV R5, UR9 ;  /* 0x0000000900057c02 */ /* 0x010fe20008000f00 */
[----:B------:R-:W-:Y:S01]  /*5b20*/  IMAD.U32 R4, RZ, RZ, UR8 ;  /* 0x00000008ff047e24 */ /* 0x000fe2000f8e00ff */
[----:B-----5:R-:W-:Y:S01]  /*5b30*/  MOV R7, UR7 ;  /* 0x0000000700077c02 */ /* 0x020fe20008000f00 */
[----:B------:R-:W-:Y:S01]  /*5b40*/  IMAD.U32 R6, RZ, RZ, UR6 ;  /* 0x00000006ff067e24 */ /* 0x000fe2000f8e00ff */
[----:B-1----:R-:W-:Y:S01]  /*5b50*/  MOV R11, UR5 ;  /* 0x00000005000b7c02 */ /* 0x002fe20008000f00 */
[----:B------:R-:W-:Y:S02]  /*5b60*/  IMAD.U32 R10, RZ, RZ, UR4 ;  /* 0x00000004ff0a7e24 */ /* 0x000fe4000f8e00ff */
[----:B------:R-:W-:Y:S07]  /*5b70*/  LEPC R20, `(.L_x_94) ;  /* 0x000000001014794e */ /* 0x000fee0000000000 */
[----:B--23--:R-:W-:Y:S05]  /*5b80*/  CALL.ABS.NOINC R2 ;  /* 0x0000000002007343 */ /* 0x00cfea0003c00000 */
.L_x_94:
[----:B------:R-:W-:Y:S05]  /*5b90*/  WARPSYNC.ALL ;  /* 0x0000000000007948 */ /* 0x000fea0003800000 */
[----:B------:R-:W-:Y:S01]  /*5ba0*/  R2UR UR4, R80 ;  /* 0x00000000500472ca */ /* 0x000fe200000e0000 */
[--C-:B------:R-:W-:Y:S01]  /*5bb0*/  HADD2.F32 R82, -RZ, R88.reuse.H0_H0 ;  /* 0x20000058ff527230 */ /* 0x100fe20000004100 */
[----:B------:R-:W-:Y:S01]  /*5bc0*/  MOV R110, 0xfffffff0 ;  /* 0xfffffff0006e7802 */ /* 0x000fe20000000f00 */
[----:B------:R-:W-:Y:S01]  /*5bd0*/  HADD2.F32 R83, -RZ, R88.H1_H1 ;  /* 0x30000058ff537230 */ /* 0x000fe20000004100 */
[----:B------:R-:W-:Y:S01]  /*5be0*/  ISETP.NE.U32.AND P6, PT, R161, 0x1, PT ;  /* 0x00000001a100780c */ /* 0x000fe20003fc5070 */
[----:B------:R-:W-:Y:S01]  /*5bf0*/  HADD2.F32 R84, -RZ, R89.H1_H1 ;  /* 0x30000059ff547230 */ /* 0x000fe20000004100 */
[----:B------:R-:W-:Y:S01]  /*5c00*/  ISETP.NE.AND P0, PT, R170, RZ, PT ;  /* 0x000000ffaa00720c */ /* 0x000fe20003f05270 */
[--C-:B------:R-:W-:Y:S01]  /*5c10*/  HADD2.F32 R85, -RZ, R107.reuse.H0_H0 ;  /* 0x2000006bff557230 */ /* 0x100fe20000004100 */
[----:B------:R-:W-:Y:S01]  /*5c20*/  SEL R110, R110, 0x10, !P6 ;  /* 0x000000106e6e7807 */ /* 0x000fe20007000000 */
[----:B------:R-:W-:Y:S01]  /*5c30*/  HADD2.F32 R86, -RZ, R107.H1_H1 ;  /* 0x3000006bff567230 */ /* 0x000fe20000004100 */
[----:B------:R-:W-:Y:S02]  /*5c40*/  BSSY.RECONVERGENT B0, `(.L_x_95) ;  /* 0x00000fb000007945 */ /* 0x000fe40003800200 */
[----:B------:R-:W-:Y:S01]  /*5c50*/  IADD3 R179, PT, PT, R179, R110, RZ ;  /* 0x0000006eb3b37210 */ /* 0x000fe20007ffe0ff */
[----:B---3--:R-:W1:Y:S01]  /*5c60*/  LDTM.x64 R4, tmem[UR4] ;  /* 0x00000004000479ee */ /* 0x008e620008340000 */
[C---:B------:R-:W-:Y:S02]  /*5c70*/  IADD3 R180, PT, PT, R110.reuse, R177, RZ ;  /* 0x000000b16eb47210 */ /* 0x040fe40007ffe0ff */
[C---:B------:R-:W-:Y:S02]  /*5c80*/  IADD3 R182, PT, PT, R110.reuse, R175, RZ ;  /* 0x000000af6eb67210 */ /* 0x040fe40007ffe0ff */
[----:B------:R-:W-:Y:S01]  /*5c90*/  IADD3 R181, PT, PT, R110, R174, RZ ;  /* 0x000000ae6eb57210 */ /* 0x000fe20007ffe0ff */
[C---:B-12---:R-:W-:Y:S01]  /*5ca0*/  FMUL R0, R78.reuse, R4 ;  /* 0x000000044e007220 */ /* 0x046fe20000400000 */
[C---:B------:R-:W-:Y:S01]  /*5cb0*/  FMUL R2, R78.reuse, R5 ;  /* 0x000000054e027220 */ /* 0x040fe20000400000 */
[C---:B------:R-:W-:Y:S01]  /*5cc0*/  FMUL R3, R78.reuse, R6 ;  /* 0x000000064e037220 */ /* 0x040fe20000400000 */
[C---:B------:R-:W-:Y:S01]  /*5cd0*/  FMUL R7, R78.reuse, R7 ;  /* 0x000000074e077220 */ /* 0x040fe20000400000 */
[C---:B------:R-:W-:Y:S01]  /*5ce0*/  FFMA R0, R81.reuse, R82, R0 ;  /* 0x0000005251007223 */ /* 0x040fe20000000000 */
[----:B------:R-:W-:Y:S02]  /*5cf0*/  HADD2.F32 R82, -RZ, R89.H0_H0 ;  /* 0x20000059ff527230 */ /* 0x000fe40000004100 */
[C---:B------:R-:W-:Y:S01]  /*5d00*/  FFMA R2, R81.reuse, R83, R2 ;  /* 0x0000005351027223 */ /* 0x040fe20000000002 */
[--C-:B------:R-:W-:Y:S02]  /*5d10*/  HADD2.F32 R83, -RZ, R90.reuse.H0_H0 ;  /* 0x2000005aff537230 */ /* 0x100fe40000004100 */
[C---:B------:R-:W-:Y:S01]  /*5d20*/  FMUL R4, R78.reuse, R8 ;  /* 0x000000084e047220 */ /* 0x040fe20000400000 */
[----:B------:R-:W-:Y:S01]  /*5d30*/  FMUL R5, R78, R9 ;  /* 0x000000094e057220 */ /* 0x000fe20000400000 */
[C---:B------:R-:W-:Y:S01]  /*5d40*/  FFMA R3, R81.reuse, R82, R3 ;  /* 0x0000005251037223 */ /* 0x040fe20000000003 */
[----:B------:R-:W-:Y:S01]  /*5d50*/  HADD2.F32 R82, -RZ, R90.H1_H1 ;  /* 0x3000005aff527230 */ /* 0x000fe20000004100 */
[----:B------:R-:W-:Y:S01]  /*5d60*/  F2FP.F16.F32.PACK_AB R92, R2, R0 ;  /* 0x00000000025c723e */ /* 0x000fe200000000ff */
[C---:B------:R-:W-:Y:S01]  /*5d70*/  FFMA R7, R81.reuse, R84, R7 ;  /* 0x0000005451077223 */ /* 0x040fe20000000007 */
[C---:B------:R-:W-:Y:S01]  /*5d80*/  FFMA R4, R81.reuse, R83, R4 ;  /* 0x0000005351047223 */ /* 0x040fe20000000004 */
[--C-:B------:R-:W-:Y:S02]  /*5d90*/  HADD2.F32 R83, -RZ, R91.reuse.H0_H0 ;  /* 0x2000005bff537230 */ /* 0x100fe40000004100 */
[----:B------:R-:W-:Y:S01]  /*5da0*/  FFMA R5, R81, R82, R5 ;  /* 0x0000005251057223 */ /* 0x000fe20000000005 */
[C---:B------:R-:W-:Y:S01]  /*5db0*/  FMUL R6, R78.reuse, R10 ;  /* 0x0000000a4e067220 */ /* 0x040fe20000400000 */
[----:B------:R-:W-:Y:S01]  /*5dc0*/  HADD2.F32 R82, -RZ, R91.H1_H1 ;  /* 0x3000005bff527230 */ /* 0x000fe20000004100 */
[----:B------:R-:W-:Y:S01]  /*5dd0*/  F2FP.F16.F32.PACK_AB R93, R7, R3 ;  /* 0x00000003075d723e */ /* 0x000fe200000000ff */
[C---:B------:R-:W-:Y:S01]  /*5de0*/  FMUL R11, R78.reuse, R11 ;  /* 0x0000000b4e0b7220 */ /* 0x040fe20000400000 */
[----:B------:R-:W-:Y:S01]  /*5df0*/  F2FP.F16.F32.PACK_AB R94, R5, R4 ;  /* 0x00000004055e723e */ /* 0x000fe200000000ff */
[C---:B------:R-:W-:Y:S01]  /*5e00*/  FFMA R6, R81.reuse, R83, R6 ;  /* 0x0000005351067223 */ /* 0x040fe20000000006 */
[C---:B------:R-:W-:Y:S01]  /*5e10*/  FMUL R8, R78.reuse, R12 ;  /* 0x0000000c4e087220 */ /* 0x040fe20000400000 */
[----:B------:R-:W-:Y:S01]  /*5e20*/  FFMA R11, R81, R82, R11 ;  /* 0x00000052510b7223 */ /* 0x000fe2000000000b */
[--C-:B------:R-:W-:Y:S02]  /*5e30*/  HADD2.F32 R82, -RZ, R96.reuse.H0_H0 ;  /* 0x20000060ff527230 */ /* 0x100fe40000004100 */
[C---:B------:R-:W-:Y:S01]  /*5e40*/  FMUL R9, R78.reuse, R13 ;  /* 0x0000000d4e097220 */ /* 0x040fe20000400000 */
[----:B------:R-:W-:Y:S02]  /*5e50*/  HADD2.F32 R84, -RZ, R96.H1_H1 ;  /* 0x30000060ff547230 */ /* 0x000fe40000004100 */
[C---:B------:R-:W-:Y:S01]  /*5e60*/  FMUL R10, R78.reuse, R14 ;  /* 0x0000000e4e0a7220 */ /* 0x040fe20000400000 */
[--C-:B------:R-:W-:Y:S01]  /*5e70*/  HADD2.F32 R83, -RZ, R97.reuse.H0_H0 ;  /* 0x20000061ff537230 */ /* 0x100fe20000004100 */
[----:B------:R-:W-:Y:S01]  /*5e80*/  F2FP.F16.F32.PACK_AB R95, R11, R6 ;  /* 0x000000060b5f723e */ /* 0x000fe200000000ff */
[C---:B------:R-:W-:Y:S01]  /*5e90*/  FFMA R8, R81.reuse, R82, R8 ;  /* 0x0000005251087223 */ /* 0x040fe20000000008 */
[----:B------:R-:W-:Y:S02]  /*5ea0*/  HADD2.F32 R82, -RZ, R97.H1_H1 ;  /* 0x30000061ff527230 */ /* 0x000fe40000004100 */
[C---:B------:R-:W-:Y:S01]  /*5eb0*/  FFMA R9, R81.reuse, R84, R9 ;  /* 0x0000005451097223 */ /* 0x040fe20000000009 */
[----:B------:R-:W-:Y:S01]  /*5ec0*/  FFMA R10, R81, R83, R10 ;  /* 0x00000053510a7223 */ /* 0x000fe2000000000a */
[----:B------:R1:W-:Y:S01]  /*5ed0*/  STS.128 [R178+UR48+0x400], R92 ;  /* 0x0004005cb2007988 */ /* 0x0003e20008000c30 */
[C---:B------:R-:W-:Y:S01]  /*5ee0*/  FMUL R15, R78.reuse, R15 ;  /* 0x0000000f4e0f7220 */ /* 0x040fe20000400000 */
[--C-:B------:R-:W-:Y:S01]  /*5ef0*/  HADD2.F32 R83, -RZ, R98.reuse.H0_H0 ;  /* 0x20000062ff537230 */ /* 0x100fe20000004100 */
[----:B------:R-:W-:Y:S01]  /*5f00*/  F2FP.F16.F32.PACK_AB R116, R9, R8 ;  /* 0x000000080974723e */ /* 0x000fe200000000ff */
[----:B------:R-:W-:Y:S02]  /*5f10*/  HADD2.F32 R84, -RZ, R98.H1_H1 ;  /* 0x30000062ff547230 */ /* 0x000fe40000004100 */
[----:B------:R-:W-:Y:S01]  /*5f20*/  FFMA R15, R81, R82, R15 ;  /* 0x00000052510f7223 */ /* 0x000fe2000000000f */
[C---:B------:R-:W-:Y:S01]  /*5f30*/  FMUL R12, R78.reuse, R16 ;  /* 0x000000104e0c7220 */ /* 0x040fe20000400000 */
[C---:B------:R-:W-:Y:S01]  /*5f40*/  FMUL R13, R78.reuse, R17 ;  /* 0x000000114e0d7220 */ /* 0x040fe20000400000 */
[--C-:B------:R-:W-:Y:S02]  /*5f50*/  HADD2.F32 R82, -RZ, R99.reuse.H0_H0 ;  /* 0x20000063ff527230 */ /* 0x100fe40000004100 */
[C---:B------:R-:W-:Y:S01]  /*5f60*/  FMUL R14, R78.reuse, R18 ;  /* 0x000000124e0e7220 */ /* 0x040fe20000400000 */
[----:B------:R-:W-:Y:S01]  /*5f70*/  F2FP.F16.F32.PACK_AB R117, R15, R10 ;  /* 0x0000000a0f75723e */ /* 0x000fe200000000ff */
[C---:B------:R-:W-:Y:S01]  /*5f80*/  FFMA R12, R81.reuse, R83, R12 ;  /* 0x00000053510c7223 */ /* 0x040fe2000000000c */
[C---:B------:R-:W-:Y:S01]  /*5f90*/  FFMA R13, R81.reuse, R84, R13 ;  /* 0x00000054510d7223 */ /* 0x040fe2000000000d */
[----:B------:R-:W-:Y:S01]  /*5fa0*/  FFMA R14, R81, R82, R14 ;  /* 0x00000052510e7223 */ /* 0x000fe2000000000e */
[----:B------:R-:W-:Y:S02]  /*5fb0*/  HADD2.F32 R84, -RZ, R99.H1_H1 ;  /* 0x30000063ff547230 */ /* 0x000fe40000004100 */
[C---:B------:R-:W-:Y:S01]  /*5fc0*/  FMUL R19, R78.reuse, R19 ;  /* 0x000000134e137220 */ /* 0x040fe20000400000 */
[--C-:B------:R-:W-:Y:S01]  /*5fd0*/  HADD2.F32 R82, -RZ, R104.reuse.H0_H0 ;  /* 0x20000068ff527230 */ /* 0x100fe20000004100 */
[----:B------:R-:W-:Y:S01]  /*5fe0*/  F2FP.F16.F32.PACK_AB R118, R13, R12 ;  /* 0x0000000c0d76723e */ /* 0x000fe200000000ff */
[C---:B------:R-:W-:Y:S01]  /*5ff0*/  FMUL R16, R78.reuse, R20 ;  /* 0x000000144e107220 */ /* 0x040fe20000400000 */
[C---:B------:R-:W-:Y:S01]  /*6000*/  FFMA R19, R81.reuse, R84, R19 ;  /* 0x0000005451137223 */ /* 0x040fe20000000013 */
[----:B------:R-:W-:Y:S02]  /*6010*/  HADD2.F32 R84, -RZ, R104.H1_H1 ;  /* 0x30000068ff547230 */ /* 0x000fe40000004100 */
[C---:B------:R-:W-:Y:S01]  /*6020*/  FMUL R17, R78.reuse, R21 ;  /* 0x000000154e117220 */ /* 0x040fe20000400000 */
[----:B------:R-:W-:Y:S01]  /*6030*/  FFMA R16, R81, R82, R16 ;  /* 0x0000005251107223 */ /* 0x000fe20000000010 */
[--C-:B------:R-:W-:Y:S01]  /*6040*/  HADD2.F32 R82, -RZ, R105.reuse.H0_H0 ;  /* 0x20000069ff527230 */ /* 0x100fe20000004100 */
[----:B------:R-:W-:Y:S01]  /*6050*/  F2FP.F16.F32.PACK_AB R119, R19, R14 ;  /* 0x0000000e1377723e */ /* 0x000fe200000000ff */
[----:B------:R-:W-:Y:S01]  /*6060*/  FFMA R17, R81, R84, R17 ;  /* 0x0000005451117223 */ /* 0x000fe20000000011 */
[C---:B------:R-:W-:Y:S01]  /*6070*/  FMUL R18, R78.reuse, R22 ;  /* 0x000000164e127220 */ /* 0x040fe20000400000 */
[C---:B------:R-:W-:Y:S01]  /*6080*/  FMUL R23, R78.reuse, R23 ;  /* 0x000000174e177220 */ /* 0x040fe20000400000 */
[--C-:B------:R-:W-:Y:S01]  /*6090*/  HADD2.F32 R83, -RZ, R106.reuse.H0_H0 ;  /* 0x2000006aff537230 */ /* 0x100fe20000004100 */
[----:B------:R2:W-:Y:S01]  /*60a0*/  STS.128 [R179+0x400], R116 ;  /* 0x00040074b3007388 */ /* 0x0005e20000000c00 */
[----:B------:R-:W-:Y:S01]  /*60b0*/  F2FP.F16.F32.PACK_AB R124, R17, R16 ;  /* 0x00000010117c723e */ /* 0x000fe200000000ff */
[C---:B------:R-:W-:Y:S01]  /*60c0*/  FFMA R18, R81.reuse, R82, R18 ;  /* 0x0000005251127223 */ /* 0x040fe20000000012 */
[----:B------:R-:W-:Y:S02]  /*60d0*/  HADD2.F32 R82, -RZ, R105.H1_H1 ;  /* 0x30000069ff527230 */ /* 0x000fe40000004100 */
[C---:B------:R-:W-:Y:S01]  /*60e0*/  FMUL R20, R78.reuse, R24 ;  /* 0x000000184e147220 */ /* 0x040fe20000400000 */
[----:B------:R-:W-:Y:S02]  /*60f0*/  HADD2.F32 R84, -RZ, R106.H1_H1 ;  /* 0x3000006aff547230 */ /* 0x000fe40000004100 */
[C---:B------:R-:W-:Y:S01]  /*6100*/  FMUL R21, R78.reuse, R25 ;  /* 0x000000194e157220 */ /* 0x040fe20000400000 */
[C---:B------:R-:W-:Y:S01]  /*6110*/  FMUL R22, R78.reuse, R26 ;  /* 0x0000001a4e167220 */ /* 0x040fe20000400000 */
[C---:B------:R-:W-:Y:S01]  /*6120*/  FFMA R23, R81.reuse, R82, R23 ;  /* 0x0000005251177223 */ /* 0x040fe20000000017 */
[C---:B------:R-:W-:Y:S01]  /*6130*/  FFMA R20, R81.reuse, R83, R20 ;  /* 0x0000005351147223 */ /* 0x040fe20000000014 */
[C---:B------:R-:W-:Y:S01]  /*6140*/  FFMA R21, R81.reuse, R84, R21 ;  /* 0x0000005451157223 */ /* 0x040fe20000000015 */
[----:B------:R-:W-:Y:S01]  /*6150*/  FFMA R22, R81, R85, R22 ;  /* 0x0000005551167223 */ /* 0x000fe20000000016 */
[C---:B------:R-:W-:Y:S01]  /*6160*/  FMUL R27, R78.reuse, R27 ;  /* 0x0000001b4e1b7220 */ /* 0x040fe20000400000 */
[--C-:B------:R-:W-:Y:S01]  /*6170*/  HADD2.F32 R82, -RZ, R112.reuse.H0_H0 ;  /* 0x20000070ff527230 */ /* 0x100fe20000004100 */
[----:B------:R-:W-:Y:S01]  /*6180*/  F2FP.F16.F32.PACK_AB R125, R23, R18 ;  /* 0x00000012177d723e */ /* 0x000fe200000000ff */
[C---:B------:R-:W-:Y:S01]  /*6190*/  FMUL R24, R78.reuse, R28 ;  /* 0x0000001c4e187220 */ /* 0x040fe20000400000 */
[----:B------:R-:W-:Y:S01]  /*61a0*/  F2FP.F16.F32.PACK_AB R126, R21, R20 ;  /* 0x00000014157e723e */ /* 0x000fe200000000ff */
[C---:B------:R-:W-:Y:S01]  /*61b0*/  FFMA R27, R81.reuse, R86, R27 ;  /* 0x00000056511b7223 */ /* 0x040fe2000000001b */
[----:B------:R-:W-:Y:S02]  /*61c0*/  HADD2.F32 R84, -RZ, R112.H1_H1 ;  /* 0x30000070ff547230 */ /* 0x000fe40000004100 */
[----:B------:R-:W-:Y:S01]  /*61d0*/  FFMA R24, R81, R82, R24 ;  /* 0x0000005251187223 */ /* 0x000fe20000000018 */
[C---:B------:R-:W-:Y:S01]  /*61e0*/  FMUL R25, R78.reuse, R29 ;  /* 0x0000001d4e197220 */ /* 0x040fe20000400000 */
[--C-:B------:R-:W-:Y:S01]  /*61f0*/  HADD2.F32 R83, -RZ, R113.reuse.H0_H0 ;  /* 0x20000071ff537230 */ /* 0x100fe20000004100 */
[----:B------:R-:W-:Y:S01]  /*6200*/  F2FP.F16.F32.PACK_AB R127, R27, R22 ;  /* 0x000000161b7f723e */ /* 0x000fe200000000ff */
[C---:B------:R-:W-:Y:S01]  /*6210*/  FMUL R26, R78.reuse, R30 ;  /* 0x0000001e4e1a7220 */ /* 0x040fe20000400000 */
[----:B------:R-:W-:Y:S02]  /*6220*/  HADD2.F32 R82, -RZ, R113.H1_H1 ;  /* 0x30000071ff527230 */ /* 0x000fe40000004100 */
[C---:B------:R-:W-:Y:S01]  /*6230*/  FFMA R25, R81.reuse, R84, R25 ;  /* 0x0000005451197223 */ /* 0x040fe20000000019 */
[C---:B------:R-:W-:Y:S01]  /*6240*/  FMUL R31, R78.reuse, R31 ;  /* 0x0000001f4e1f7220 */ /* 0x040fe20000400000 */
[----:B------:R3:W-:Y:S01]  /*6250*/  STS.128 [R177+0x400], R124 ;  /* 0x0004007cb1007388 */ /* 0x0007e20000000c00 */
[----:B------:R-:W-:Y:S01]  /*6260*/  FFMA R26, R81, R83, R26 ;  /* 0x00000053511a7223 */ /* 0x000fe2000000001a */
[--C-:B------:R-:W-:Y:S01]  /*6270*/  HADD2.F32 R83, -RZ, R114.reuse.H0_H0 ;  /* 0x20000072ff537230 */ /* 0x100fe20000004100 */
[----:B-1----:R-:W-:Y:S01]  /*6280*/  F2FP.F16.F32.PACK_AB R92, R25, R24 ;  /* 0x00000018195c723e */ /* 0x002fe200000000ff */
[----:B------:R-:W-:Y:S01]  /*6290*/  FFMA R31, R81, R82, R31 ;  /* 0x00000052511f7223 */ /* 0x000fe2000000001f */
[C---:B------:R-:W-:Y:S01]  /*62a0*/  FMUL R28, R78.reuse, R32 ;  /* 0x000000204e1c7220 */ /* 0x040fe20000400000 */
[----:B------:R-:W-:Y:S02]  /*62b0*/  HADD2.F32 R82, -RZ, R114.H1_H1 ;  /* 0x30000072ff527230 */ /* 0x000fe40000004100 */
[C---:B------:R-:W-:Y:S01]  /*62c0*/  FMUL R29, R78.reuse, R33 ;  /* 0x000000214e1d7220 */ /* 0x040fe20000400000 */
[--C-:B------:R-:W-:Y:S01]  /*62d0*/  HADD2.F32 R85, -RZ, R115.reuse.H0_H0 ;  /* 0x20000073ff557230 */ /* 0x100fe20000004100 */
[----:B------:R-:W-:Y:S01]  /*62e0*/  F2FP.F16.F32.PACK_AB R93, R31, R26 ;  /* 0x0000001a1f5d723e */ /* 0x000fe200000000ff */
[C---:B------:R-:W-:Y:S01]  /*62f0*/  FFMA R28, R81.reuse, R83, R28 ;  /* 0x00000053511c7223 */ /* 0x040fe2000000001c */
        /* <DEDUP_REMOVED lines=16> */
[----:B------:R-:W-:Y:S01]  /*6400*/  HADD2.F32 R82, -RZ, R121.H1_H1 ;  /* 0x30000079ff527230 */ /* 0x000fe20000004100 */
[----:B------:R1:W-:Y:S01]  /*6410*/  STS.128 [R180+0x400], R92 ;  /* 0x0004005cb4007388 */ /* 0x0003e20000000c00 */
[C---:B------:R-:W-:Y:S01]  /*6420*/  FMUL R39, R78.reuse, R39 ;  /* 0x000000274e277220 */ /* 0x040fe20000400000 */
[----:B--2---:R-:W-:Y:S01]  /*6430*/  F2FP.F16.F32.PACK_AB R116, R33, R32 ;  /* 0x000000202174723e */ /* 0x004fe200000000ff */
[C---:B------:R-:W-:Y:S01]  /*6440*/  FFMA R34, R81.reuse, R83, R34 ;  /* 0x0000005351227223 */ /* 0x040fe20000000022 */
[--C-:B------:R-:W-:Y:S02]  /*6450*/  HADD2.F32 R83, -RZ, R122.reuse.H0_H0 ;  /* 0x2000007aff537230 */ /* 0x100fe40000004100 */
        /* <DEDUP_REMOVED lines=26> */
[----:B---3--:R-:W-:Y:S01]  /*6600*/  F2FP.F16.F32.PACK_AB R124, R41, R40 ;  /* 0x00000028297c723e */ /* 0x008fe200000000ff */
        /* <DEDUP_REMOVED lines=9> */
[C---:B------:R-:W-:Y:S01]  /*66a0*/  FFMA R45, R81.reuse, R84, R45 ;  /* 0x00000054512d7223 */ /* 0x040fe2000000002d */
[C---:B------:R-:W-:Y:S01]  /*66b0*/  FMUL R46, R78.reuse, R50 ;  /* 0x000000324e2e7220 */ /* 0x040fe20000400000 */
[----:B------:R-:W-:Y:S02]  /*66c0*/  HADD2.F32 R82, -RZ, R131.H1_H1 ;  /* 0x30000083ff527230 */ /* 0x000fe40000004100 */
[C---:B------:R-:W-:Y:S01]  /*66d0*/  FMUL R51, R78.reuse, R51 ;  /* 0x000000334e337220 */ /* 0x040fe20000400000 */
[C---:B------:R-:W-:Y:S01]  /*66e0*/  FMUL R48, R78.reuse, R52 ;  /* 0x000000344e307220 */ /* 0x040fe20000400000 */
[C---:B------:R-:W-:Y:S01]  /*66f0*/  FFMA R46, R81.reuse, R83, R46 ;  /* 0x00000053512e7223 */ /* 0x040fe2000000002e */
[--C-:B------:R-:W-:Y:S02]  /*6700*/  HADD2.F32 R83, -RZ, R136.reuse.H0_H0 ;  /* 0x20000088ff537230 */ /* 0x100fe40000004100 */
[C---:B------:R-:W-:Y:S01]  /*6710*/  FFMA R51, R81.reuse, R82, R51 ;  /* 0x0000005251337223 */ /* 0x040fe20000000033 */
[----:B------:R-:W-:Y:S02]  /*6720*/  HADD2.F32 R84, -RZ, R136.H1_H1 ;  /* 0x30000088ff547230 */ /* 0x000fe40000004100 */
[C---:B------:R-:W-:Y:S01]  /*6730*/  FMUL R49, R78.reuse, R53 ;  /* 0x000000354e317220 */ /* 0x040fe20000400000 */
[--C-:B------:R-:W-:Y:S02]  /*6740*/  HADD2.F32 R85, -RZ, R137.reuse.H0_H0 ;  /* 0x20000089ff557230 */ /* 0x100fe40000004100 */
[C---:B------:R-:W-:Y:S01]  /*6750*/  FMUL R50, R78.reuse, R54 ;  /* 0x000000364e327220 */ /* 0x040fe20000400000 */
[----:B------:R-:W-:Y:S02]  /*6760*/  HADD2.F32 R82, -RZ, R137.H1_H1 ;  /* 0x30000089ff527230 */ /* 0x000fe40000004100 */
[C---:B------:R-:W-:Y:S01]  /*6770*/  FMUL R55, R78.reuse, R55 ;  /* 0x000000374e377220 */ /* 0x040fe20000400000 */
[C---:B------:R-:W-:Y:S01]  /*6780*/  FFMA R48, R81.reuse, R83, R48 ;  /* 0x0000005351307223 */ /* 0x040fe20000000030 */
[C---:B------:R-:W-:Y:S01]  /*6790*/  FFMA R49, R81.reuse, R84, R49 ;  /* 0x0000005451317223 */ /* 0x040fe20000000031 */
[C---:B------:R-:W-:Y:S01]  /*67a0*/  FFMA R50, R81.reuse, R85, R50 ;  /* 0x0000005551327223 */ /* 0x040fe20000000032 */
[C---:B------:R-:W-:Y:S01]  /*67b0*/  FFMA R55, R81.reuse, R82, R55 ;  /* 0x0000005251377223 */ /* 0x040fe20000000037 */
[--C-:B------:R-:W-:Y:S02]  /*67c0*/  HADD2.F32 R83, -RZ, R138.reuse.H0_H0 ;  /* 0x2000008aff537230 */ /* 0x100fe40000004100 */
[C---:B------:R-:W-:Y:S01]  /*67d0*/  FMUL R52, R78.reuse, R56 ;  /* 0x000000384e347220 */ /* 0x040fe20000400000 */
        /* <DEDUP_REMOVED lines=9> */
[----:B------:R-:W-:Y:S01]  /*6870*/  FFMA R59, R81, R84, R59 ;  /* 0x00000054513b7223 */ /* 0x000fe2000000003b */
[--C-:B------:R-:W-:Y:S02]  /*6880*/  HADD2.F32 R82, -RZ, R144.reuse.H0_H0 ;  /* 0x20000090ff527230 */ /* 0x100fe40000004100 */
[C---:B------:R-:W-:Y:S01]  /*6890*/  FMUL R56, R78.reuse, R60 ;  /* 0x0000003c4e387220 */ /* 0x040fe20000400000 */
[----:B------:R-:W-:Y:S02]  /*68a0*/  HADD2.F32 R84, -RZ, R144.H1_H1 ;  /* 0x30000090ff547230 */ /* 0x000fe40000004100 */
[C---:B------:R-:W-:Y:S01]  /*68b0*/  FMUL R57, R78.reuse, R61 ;  /* 0x0000003d4e397220 */ /* 0x040fe20000400000 */
[--C-:B------:R-:W-:Y:S02]  /*68c0*/  HADD2.F32 R83, -RZ, R145.reuse.H0_H0 ;  /* 0x20000091ff537230 */ /* 0x100fe40000004100 */
[C---:B------:R-:W-:Y:S01]  /*68d0*/  FMUL R58, R78.reuse, R62 ;  /* 0x0000003e4e3a7220 */ /* 0x040fe20000400000 */
[----:B------:R-:W-:Y:S01]  /*68e0*/  F2FP.F16.F32.PACK_AB R126, R45, R44 ;  /* 0x0000002c2d7e723e */ /* 0x000fe200000000ff */
[----:B------:R-:W-:Y:S01]  /*68f0*/  FFMA R56, R81, R82, R56 ;  /* 0x0000005251387223 */ /* 0x000fe20000000038 */
[----:B------:R-:W-:Y:S01]  /*6900*/  F2FP.F16.F32.PACK_AB R127, R51, R46 ;  /* 0x0000002e337f723e */ /* 0x000fe200000000ff */
[C---:B------:R-:W-:Y:S01]  /*6910*/  FFMA R57, R81.reuse, R84, R57 ;  /* 0x0000005451397223 */ /* 0x040fe20000000039 */
[C---:B------:R-:W-:Y:S01]  /*6920*/  FFMA R58, R81.reuse, R83, R58 ;  /* 0x00000053513a7223 */ /* 0x040fe2000000003a */
[----:B------:R-:W-:Y:S02]  /*6930*/  HADD2.F32 R82, -RZ, R145.H1_H1 ;  /* 0x30000091ff527230 */ /* 0x000fe40000004100 */
[C---:B------:R-:W-:Y:S01]  /*6940*/  FMUL R63, R78.reuse, R63 ;  /* 0x0000003f4e3f7220 */ /* 0x040fe20000400000 */
[----:B------:R1:W-:Y:S01]  /*6950*/  STS.128 [R182+0x400], R124 ;  /* 0x0004007cb6007388 */ /* 0x0003e20000000c00 */
[--C-:B------:R-:W-:Y:S02]  /*6960*/  HADD2.F32 R83, -RZ, R146.reuse.H0_H0 ;  /* 0x20000092ff537230 */ /* 0x100fe40000004100 */
[C---:B------:R-:W-:Y:S01]  /*6970*/  FMUL R60, R78.reuse, R64 ;  /* 0x000000404e3c7220 */ /* 0x040fe20000400000 */
[----:B------:R-:W-:Y:S02]  /*6980*/  HADD2.F32 R84, -RZ, R146.H1_H1 ;  /* 0x30000092ff547230 */ /* 0x000fe40000004100 */
[C---:B------:R-:W-:Y:S01]  /*6990*/  FMUL R61, R78.reuse, R65 ;  /* 0x000000414e3d7220 */ /* 0x040fe20000400000 */
[--C-:B------:R-:W-:Y:S02]  /*69a0*/  HADD2.F32 R85, -RZ, R147.reuse.H0_H0 ;  /* 0x20000093ff557230 */ /* 0x100fe40000004100 */
[C---:B------:R-:W-:Y:S01]  /*69b0*/  FMUL R62, R78.reuse, R66 ;  /* 0x000000424e3e7220 */ /* 0x040fe20000400000 */
[----:B------:R-:W-:Y:S02]  /*69c0*/  HADD2.F32 R86, -RZ, R147.H1_H1 ;  /* 0x30000093ff567230 */ /* 0x000fe40000004100 */
[----:B------:R-:W-:Y:S01]  /*69d0*/  FFMA R63, R81, R82, R63 ;  /* 0x00000052513f7223 */ /* 0x000fe2000000003f */
[----:B------:R-:W-:Y:S01]  /*69e0*/  FMUL R67, R78, R67 ;  /* 0x000000434e437220 */ /* 0x000fe20000400000 */
[----:B------:R-:W-:Y:S01]  /*69f0*/  F2FP.F16.F32.PACK_AB R132, R49, R48 ;  /* 0x000000303184723e */ /* 0x000fe200000000ff */
[----:B------:R-:W-:Y:S01]  /*6a00*/  FFMA R60, R81, R83, R60 ;  /* 0x00000053513c7223 */ /* 0x000fe2000000003c */
[----:B------:R-:W-:Y:S01]  /*6a10*/  F2FP.F16.F32.PACK_AB R133, R55, R50 ;  /* 0x000000323785723e */ /* 0x000fe200000000ff */
[----:B------:R-:W-:Y:S01]  /*6a20*/  FFMA R61, R81, R84, R61 ;  /* 0x00000054513d7223 */ /* 0x000fe2000000003d */
[----:B------:R-:W-:Y:S01]  /*6a30*/  F2FP.F16.F32.PACK_AB R134, R53, R52 ;  /* 0x000000343586723e */ /* 0x000fe200000000ff */
[----:B------:R-:W-:Y:S01]  /*6a40*/  FFMA R62, R81, R85, R62 ;  /* 0x00000055513e7223 */ /* 0x000fe2000000003e */
[----:B------:R-:W-:Y:S01]  /*6a50*/  F2FP.F16.F32.PACK_AB R135, R59, R54 ;  /* 0x000000363b87723e */ /* 0x000fe200000000ff */
[----:B------:R-:W-:Y:S01]  /*6a60*/  FFMA R67, R81, R86, R67 ;  /* 0x0000005651437223 */ /* 0x000fe20000000043 */
[----:B------:R-:W-:Y:S02]  /*6a70*/  F2FP.F16.F32.PACK_AB R140, R57, R56 ;  /* 0x00000038398c723e */ /* 0x000fe400000000ff */
[----:B------:R-:W-:Y:S01]  /*6a80*/  F2FP.F16.F32.PACK_AB R141, R63, R58 ;  /* 0x0000003a3f8d723e */ /* 0x000fe200000000ff */
[----:B------:R1:W-:Y:S01]  /*6a90*/  STS.128 [R174+0x400], R132 ;  /* 0x00040084ae007388 */ /* 0x0003e20000000c00 */
[----:B------:R-:W-:Y:S02]  /*6aa0*/  F2FP.F16.F32.PACK_AB R142, R61, R60 ;  /* 0x0000003c3d8e723e */ /* 0x000fe400000000ff */
[----:B------:R-:W-:Y:S05]  /*6ab0*/  F2FP.F16.F32.PACK_AB R143, R67, R62 ;  /* 0x0000003e438f723e */ /* 0x000fea00000000ff */
[----:B------:R1:W-:Y:S01]  /*6ac0*/  STS.128 [R181+0x400], R140 ;  /* 0x0004008cb5007388 */ /* 0x0003e20000000c00 */
[----:B------:R-:W-:Y:S01]  /*6ad0*/  @!PT LDS RZ, [RZ] ;  /* 0x00000000fffff984 */ /* 0x000fe20000000800 */
[----:B------:R-:W-:Y:S01]  /*6ae0*/  @!PT LDS RZ, [RZ] ;  /* 0x00000000fffff984 */ /* 0x000fe20000000800 */
[----:B------:R-:W-:Y:S01]  /*6af0*/  @!PT LDS RZ, [RZ] ;  /* 0x00000000fffff984 */ /* 0x000fe20000000800 */
[----:B------:R-:W-:Y:S01]  /*6b00*/  @!PT LDS RZ, [RZ] ;  /* 0x00000000fffff984 */ /* 0x000fe20000000800 */
[----:B------:R2:W-:Y:S07]  /*6b10*/  MEMBAR.ALL.CTA ;  /* 0x0000000000007992 */ /* 0x0005ee0000008000 */
[----:B--2---:R-:W2:Y:S02]  /*6b20*/  FENCE.VIEW.ASYNC.S ;  /* 0x00000000000073c6 */ /* 0x004ea40000000000 */
[----:B--2---:R-:W-:Y:S06]  /*6b30*/  BAR.SYNC.DEFER_BLOCKING 0x1, 0x80 ;  /* 0x0042000000007b1d */ /* 0x004fec0000010000 */
[----:B------:R-:W-:Y:S05]  /*6b40*/  @P0 BRA `(.L_x_96) ;  /* 0x0000000000280947 */ /* 0x000fea0003800000 */
[----:B------:R-:W-:Y:S02]  /*6b50*/  UIADD3 UR4, UPT, UPT, UR48, 0x400, URZ ;  /* 0x0000040030047890 */ /* 0x000fe4000fffe0ff */
[----:B------:R-:W-:Y:S01]  /*6b60*/  UIADD3 UR6, UP0, UPT, UR52, 0x680, URZ ;  /* 0x0000068034067890 */ /* 0x000fe2000ff1e0ff */
[----:B------:R-:W-:Y:S03]  /*6b70*/  UMOV UR43, UR36 ;  /* 0x00000024002b7c82 */ /* 0x000fe60008000000 */
[----:B------:R-:W-:Y:S01]  /*6b80*/  MOV R163, UR4 ;  /* 0x0000000400a37c02 */ /* 0x000fe20008000f00 */
[----:B------:R-:W-:Y:S03]  /*6b90*/  UIADD3.X UR7, UPT, UPT, URZ, UR53, URZ, UP0, !UPT ;  /* 0x00000035ff077290 */ /* 0x000fe600087fe4ff */
[----:B------:R-:W-:Y:S11]  /*6ba0*/  R2UR UR40, R163 ;  /* 0x00000000a32872ca */ /* 0x000ff600000e0000 */
[----:B------:R-:W-:Y:S02]  /*6bb0*/  @!UPT UIADD3 URZ, UPT, UPT, URZ, URZ, URZ ;  /* 0x000000fffffff290 */ /* 0x000fe4000fffe0ff */
[----:B------:R2:W-:Y:S01]  /*6bc0*/  UTMASTG.3D [UR40], [UR6] ;  /* 0x00000028060073b5 */ /* 0x0005e20008010000 */
[----:B------:R0:W-:Y:S01]  /*6bd0*/  UTMACMDFLUSH ;  /* 0x00000000000079b7 */ /* 0x0001e20000000000 */
[----:B--2---:R-:W-:Y:S04]  /*6be0*/  DEPBAR.LE SB0, 0x1 ;  /* 0x000080400000791a */ /* 0x004fe80000000000 */
.L_x_96:
[----:B------:R-:W-:Y:S05]  /*6bf0*/  BSYNC.RECONVERGENT B0 ;  /* 0x0000000000007941 */ /* 0x000fea0003800200 */
.L_x_95:
[----:B------:R-:W-:Y:S01]  /*6c00*/  BAR.SYNC.DEFER_BLOCKING 0x1, 0x80 ;  /* 0x0042000000007b1d */ /* 0x000fe20000010000 */
[----:B------:R-:W-:Y:S01]  /*6c10*/  ISETP.NE.AND P1, PT, R176, RZ, PT ;  /* 0x000000ffb000720c */ /* 0x000fe20003f25270 */
[----:B------:R-:W-:Y:S01]  /*6c20*/  UISETP.NE.AND UP0, UPT, UR49, URZ, UPT ;  /* 0x000000ff3100728c */ /* 0x000fe2000bf05270 */
[----:B------:R-:W-:Y:S11]  /*6c30*/  LEA R3, R101, UR48, 0x3 ;  /* 0x0000003065037c11 */ /* 0x000ff6000f8e18ff */
[----:B------:R-:W-:Y:S01]  /*6c40*/  @P1 SHF.L.U32 R2, R167, 0x1f, RZ ;  /* 0x0000001fa7021819 */ /* 0x000fe200000006ff */
[----:B------:R-:W-:Y:S06]  /*6c50*/  BRA.U !UP0, `(.L_x_97) ;  /* 0x0000000108247547 */ /* 0x000fec000b800000 */
[----:B------:R-:W-:Y:S01]  /*6c60*/  IMAD.U32 R5, RZ, RZ, UR51 ;  /* 0x00000033ff057e24 */ /* 0x000fe2000f8e00ff */
[----:B------:R-:W-:Y:S01]  /*6c70*/  MOV R0, UR37 ;  /* 0x0000002500007c02 */ /* 0x000fe20008000f00 */
[----:B------:R-:W-:Y:S03]  /*6c80*/  UIADD3 UR51, UPT, UPT, UR51, 0x1, URZ ;  /* 0x0000000133337890 */ /* 0x000fe6000fffe0ff */
[----:B------:R-:W-:Y:S01]  /*6c90*/  @P1 LEA R5, R5, UR48, 0x3 ;  /* 0x0000003005051c11 */ /* 0x000fe2000f8e18ff */
[----:B------:R-:W-:Y:S04]  /*6ca0*/  UISETP.NE.AND UP0, UPT, UR51, 0x4, UPT ;  /* 0x000000043300788c */ /* 0x000fe8000bf05270 */
[----:B------:R-:W-:Y:S01]  /*6cb0*/  @P1 VIADD R5, R5, 0x50 ;  /* 0x0000005005051836 */ /* 0x000fe20000000000 */
[----:B------:R-:W-:Y:S04]  /*6cc0*/  USEL UR51, UR51, URZ, UP0 ;  /* 0x000000ff33337287 */ /* 0x000fe80008000000 */
[----:B------:R-:W-:Y:S04]  /*6cd0*/  @P1 PRMT R0, R0, 0x654, R5 ;  /* 0x0000065400001816 */ /* 0x000fe80000000005 */
[----:B------:R2:W-:Y:S04]  /*6ce0*/  @P1 SYNCS.ARRIVE.TRANS64.RED.A1T0 RZ, [R0+URZ], RZ ;  /* 0x000000ff00ff19a7 */ /* 0x0005e800081004ff */
.L_x_97:
[----:B------:R-:W3:Y:S01]  /*6cf0*/  @P1 SYNCS.PHASECHK.TRANS64.TRYWAIT P0, [R3+URZ+0x30], R2 ;  /* 0x00003002030015a7 */ /* 0x000ee200080011ff */
[----:B------:R-:W-:Y:S01]  /*6d00*/  BSSY B1, `(.L_x_98) ;  /* 0x000001f000017945 */ /* 0x000fe20003800000 */
[----:B---3--:R-:W-:Y:S03]  /*6d10*/  @P1 SEL R103, RZ, 0x1, !P0 ;  /* 0x00000001ff671807 */ /* 0x008fe60004000000 */
[----:B------:R-:W-:Y:S05]  /*6d20*/  @!P1 BRA `(.L_x_99) ;  /* 0x0000000000709947 */ /* 0x000fea0003800000 */
[----:B------:R-:W-:Y:S01]  /*6d30*/  ISETP.NE.AND P1, PT, R108, RZ, PT ;  /* 0x000000ff6c00720c */ /* 0x000fe20003f25270 */
[----:B------:R-:W-:Y:S01]  /*6d40*/  BSSY B0, `(.L_x_100) ;  /* 0x000000b000007945 */ /* 0x000fe20003800000 */
[----:B------:R-:W-:Y:S11]  /*6d50*/  ISETP.NE.AND P0, PT, R103, RZ, PT ;  /* 0x000000ff6700720c */ /* 0x000ff60003f05270 */
[----:B------:R-:W-:Y:S05]  /*6d60*/  @P1 IMAD R4, R101, 0x4000, R178 ;  /* 0x0000400065041824 */ /* 0x000fea00078e02b2 */
[----:B------:R-:W-:Y:S04]  /*6d70*/  @P1 IADD3 R9, PT, PT, R4, UR48, RZ ;  /* 0x0000003004091c10 */ /* 0x000fe8000fffe0ff */
[----:B------:R-:W-:Y:S01]  /*6d80*/  @P1 IADD3 R7, PT, PT, R102, R9, RZ ;  /* 0x0000000966071210 */ /* 0x000fe20007ffe0ff */
[--C-:B------:R-:W-:Y:S02]  /*6d90*/  @P1 IMAD.IADD R5, R100, 0x1, R9.reuse ;  /* 0x0000000164051824 */ /* 0x100fe400078e0209 */
[----:B------:R-:W-:Y:S01]  /*6da0*/  @P1 IMAD.IADD R2, R110, 0x1, R9 ;  /* 0x000000016e021824 */ /* 0x000fe200078e0209 */
[----:B------:R-:W-:Y:S06]  /*6db0*/  @P0 BRA `(.L_x_101) ;  /* 0x00000000000c0947 */ /* 0x000fec0003800000 */
[----:B--2---:R-:W-:Y:S04]  /*6dc0*/  SHF.L.U32 R0, R167, 0x1f, RZ ;  /* 0x0000001fa7007819 */ /* 0x004fe800000006ff */
[----:B------:R-:W2:Y:S02]  /*6dd0*/  SYNCS.PHASECHK.TRANS64.TRYWAIT P0, [R3+URZ+0x30], R0 ;  /* 0x00003000030075a7 */ /* 0x000ea400080011ff */
[----:B--2---:R-:W-:Y:S05]  /*6de0*/  @!P0 BRA `(.L_x_102) ;  /* 0x0000004400f48947 */ /* 0x004fea0003800000 */
.L_x_101:
[----:B------:R-:W-:Y:S05]  /*6df0*/  BSYNC B0 ;  /* 0x0000000000007941 */ /* 0x000fea0003800000 */
.L_x_100:
[----:B------:R-:W-:Y:S01]  /*6e00*/  ISETP.NE.AND P0, PT, R108, RZ, PT ;  /* 0x000000ff6c00720c */ /* 0x000fe20003f05270 */
[----:B------:R-:W-:Y:S11]  /*6e10*/  VIADD R101, R101, 0x1 ;  /* 0x0000000165657836 */ /* 0x000ff60000000000 */
[----:B------:R-:W-:Y:S01]  /*6e20*/  @!UPT UIADD3 URZ, UPT, UPT, URZ, URZ, URZ ;  /* 0x000000fffffff290 */ /* 0x000fe2000fffe0ff */
[----:B------:R3:W4:Y:S01]  /*6e30*/  @P0 LDS.128 R88, [R4+UR48+0x400] ;  /* 0x0004003004580984 */ /* 0x0007220008000c00 */
[--C-:B--2---:R-:W-:Y:S01]  /*6e40*/  @P0 IMAD.IADD R3, R102, 0x1, R5.reuse ;  /* 0x0000000166030824 */ /* 0x104fe200078e0205 */
[C---:B------:R-:W-:Y:S01]  /*6e50*/  @P0 IADD3 R0, PT, PT, R110.reuse, R7, RZ ;  /* 0x000000076e000210 */ /* 0x040fe20007ffe0ff */
[C---:B------:R-:W-:Y:S01]  /*6e60*/  @P0 IMAD.IADD R6, R110.reuse, 0x1, R5 ;  /* 0x000000016e060824 */ /* 0x040fe200078e0205 */
[----:B------:R3:W2:Y:S02]  /*6e70*/  @P0 LDS.128 R96, [R2+0x400] ;  /* 0x0004000002600984 */ /* 0x0006a40000000c00 */
[----:B------:R-:W-:Y:S02]  /*6e80*/  @P0 IADD3 R8, PT, PT, R110, R3, RZ ;  /* 0x000000036e080210 */ /* 0x000fe40007ffe0ff */
[----:B------:R3:W1:Y:S04]  /*6e90*/  @P0 LDS.128 R104, [R7+0x400] ;  /* 0x0004000007680984 */ /* 0x0006680000000c00 */
[----:B------:R3:W1:Y:S04]  /*6ea0*/  @P0 LDS.128 R112, [R0+0x400] ;  /* 0x0004000000700984 */ /* 0x0006680000000c00 */
[----:B------:R3:W1:Y:S04]  /*6eb0*/  @P0 LDS.128 R120, [R5+0x400] ;  /* 0x0004000005780984 */ /* 0x0006680000000c00 */
[----:B------:R3:W1:Y:S04]  /*6ec0*/  @P0 LDS.128 R128, [R6+0x400] ;  /* 0x0004000006800984 */ /* 0x0006680000000c00 */
[----:B------:R3:W1:Y:S04]  /*6ed0*/  @P0 LDS.128 R136, [R3+0x400] ;  /* 0x0004000003880984 */ /* 0x0006680000000c00 */
[----:B------:R3:W1:Y:S02]  /*6ee0*/  @P0 LDS.128 R144, [R8+0x400] ;  /* 0x0004000008900984 */ /* 0x0006640000000c00 */
.L_x_99:
[----:B------:R-:W-:Y:S05]  /*6ef0*/  BSYNC B1 ;  /* 0x0000000000017941 */ /* 0x000fea0003800000 */
.L_x_98:
[----:B---3--:R-:W-:Y:S05]  /*6f00*/  VIADD R3, R80, 0x40 ;  /* 0x0000004050037836 */ /* 0x008fea0000000000 */
[----:B------:R-:W-:Y:S04]  /*6f10*/  SHF.R.U32.HI R3, RZ, 0x15, R3 ;  /* 0x00000015ff037819 */ /* 0x000fe80000011603 */
[----:B------:R-:W-:Y:S11]  /*6f20*/  LOP3.LUT P0, RZ, R3, 0x3, R162, 0x48, !PT ;  /* 0x0000000303ff7812 */ /* 0x000ff600078048a2 */
[----:B------:R-:W-:Y:S02]  /*6f30*/  @!UPT UIADD3 URZ, UPT, UPT, URZ, URZ, URZ ;  /* 0x000000fffffff290 */ /* 0x000fe4000fffe0ff */
[----:B------:R-:W-:Y:S05]  /*6f40*/  @!P0 BRA `(.L_x_103) ;  /* 0x0000000000408947 */ /* 0x000fea0003800000 */
[----:B------:R-:W3:Y:S01]  /*6f50*/  LDCU.64 UR8, c[0x4][0x70] ;  /* 0x01000e00ff0877ac */ /* 0x000ee20008000a00 */
[----:B------:R-:W-:Y:S01]  /*6f60*/  MOV R3, 0x0 ;  /* 0x0000000000037802 */ /* 0x000fe20000000f00 */
[----:B------:R-:W-:Y:S02]  /*6f70*/  HFMA2 R12, -RZ, RZ, 0, 5.9604644775390625e-08 ;  /* 0x00000001ff0c7431 */ /* 0x000fe400000001ff */
[----:B------:R-:W-:Y:S02]  /*6f80*/  IMAD.MOV.U32 R8, RZ, RZ, 0x192 ;  /* 0x00000192ff087424 */ /* 0x000fe400078e00ff */
[----:B------:R-:W-:Y:S01]  /*6f90*/  IMAD.MOV.U32 R13, RZ, RZ, RZ ;  /* 0x000000ffff0d7224 */ /* 0x000fe200078e00ff */
[----:B------:R-:W5:Y:S01]  /*6fa0*/  LDCU.64 UR6, c[0x4][0x78] ;  /* 0x01000f00ff0677ac */ /* 0x000f620008000a00 */
[----:B------:R-:W1:Y:S01]  /*6fb0*/  LDC.64 R2, c[0x4][R3] ;  /* 0x0100000003027b82 */ /* 0x000e620000000a00 */
[----:B------:R-:W2:Y:S01]  /*6fc0*/  LDCU.64 UR4, c[0x4][0x10] ;  /* 0x01000200ff0477ac */ /* 0x000ea20008000a00 */
[----:B---3--:R-:W-:Y:S01]  /*6fd0*/  MOV R5, UR9 ;  /* 0x0000000900057c02 */ /* 0x008fe20008000f00 */
[----:B------:R-:W-:Y:S01]  /*6fe0*/  IMAD.U32 R4, RZ, RZ, UR8 ;  /* 0x00000008ff047e24 */ /* 0x000fe2000f8e00ff */
[----:B-----5:R-:W-:Y:S01]  /*6ff0*/  MOV R7, UR7 ;  /* 0x0000000700077c02 */ /* 0x020fe20008000f00 */
[----:B------:R-:W-:Y:S01]  /*7000*/  IMAD.U32 R6, RZ, RZ, UR6 ;  /* 0x00000006ff067e24 */ /* 0x000fe2000f8e00ff */
[----:B--2---:R-:W-:Y:S01]  /*7010*/  MOV R11, UR5 ;  /* 0x00000005000b7c02 */ /* 0x004fe20008000f00 */
[----:B------:R-:W-:Y:S02]  /*7020*/  IMAD.U32 R10, RZ, RZ, UR4 ;  /* 0x00000004ff0a7e24 */ /* 0x000fe4000f8e00ff */
[----:B------:R-:W-:Y:S07]  /*7030*/  LEPC R20, `(.L_x_103) ;  /* 0x000000001014794e */ /* 0x000fee0000000000 */
[----:B-1--4-:R-:W-:Y:S05]  /*7040*/  CALL.ABS.NOINC R2 ;  /* 0x0000000002007343 */ /* 0x012fea0003c00000 */
.L_x_103:
[----:B------:R-:W-:Y:S05]  /*7050*/  WARPSYNC.ALL ;  /* 0x0000000000007948 */ /* 0x000fea0003800000 */
[----:B------:R-:W-:Y:S01]  /*7060*/  R2UR UR4, R80 ;  /* 0x00000000500472ca */ /* 0x000fe200000e0000 */
[--C-:B----4-:R-:W-:Y:S01]  /*7070*/  HADD2.F32 R82, -RZ, R88.reuse.H0_H0 ;  /* 0x20000058ff527230 */ /* 0x110fe20000004100 */
[----:B------:R-:W-:Y:S01]  /*7080*/  ISETP.NE.AND P6, PT, R176, RZ, PT ;  /* 0x000000ffb000720c */ /* 0x000fe20003fc5270 */
[----:B------:R-:W-:Y:S01]  /*7090*/  HADD2.F32 R83, -RZ, R88.H1_H1 ;  /* 0x30000058ff537230 */ /* 0x000fe20000004100 */
[----:B--2---:R-:W-:Y:S01]  /*70a0*/  MOV R0, UR51 ;  /* 0x0000003300007c02 */ /* 0x004fe20008000f00 */
[--C-:B------:R-:W-:Y:S01]  /*70b0*/  HADD2.F32 R84, -RZ, R89.reuse.H0_H0 ;  /* 0x20000059ff547230 */ /* 0x100fe20000004100 */
[----:B------:R-:W-:Y:S01]  /*70c0*/  MOV R85, UR37 ;  /* 0x0000002500557c02 */ /* 0x000fe20008000f00 */
[----:B------:R-:W-:Y:S01]  /*70d0*/  HADD2.F32 R86, -RZ, R89.H1_H1 ;  /* 0x30000059ff567230 */ /* 0x000fe20000004100 */
[----:B------:R-:W-:Y:S01]  /*70e0*/  ISETP.NE.AND P0, PT, R170, RZ, PT ;  /* 0x000000ffaa00720c */ /* 0x000fe20003f05270 */
[----:B------:R-:W-:Y:S04]  /*70f0*/  BSSY.RECONVERGENT B0, `(.L_x_104) ;  /* 0x00000fc000007945 */ /* 0x000fe80003800200 */
[----:B------:R-:W2:Y:S02]  /*7100*/  LDTM.x64 R4, tmem[UR4+0x40] ;  /* 0x00004004000479ee */ /* 0x000ea40008340000 */
[----:B------:R-:W-:Y:S04]  /*7110*/  @P6 LEA R0, R0, UR48, 0x3 ;  /* 0x0000003000006c11 */ /* 0x000fe8000f8e18ff */
[----:B------:R-:W-:Y:S04]  /*7120*/  @P6 IADD3 R0, PT, PT, R0, 0x50, RZ ;  /* 0x0000005000006810 */ /* 0x000fe80007ffe0ff */
[----:B------:R-:W-:Y:S01]  /*7130*/  @P6 PRMT R85, R85, 0x654, R0 ;  /* 0x0000065455556816 */ /* 0x000fe20000000000 */
[C---:B--2---:R-:W-:Y:S01]  /*7140*/  FMUL R0, R78.reuse, R4 ;  /* 0x000000044e007220 */ /* 0x044fe20000400000 */
[C---:B------:R-:W-:Y:S01]  /*7150*/  FMUL R2, R78.reuse, R5 ;  /* 0x000000054e027220 */ /* 0x040fe20000400000 */
[C---:B------:R-:W-:Y:S01]  /*7160*/  FMUL R3, R78.reuse, R6 ;  /* 0x000000064e037220 */ /* 0x040fe20000400000 */
[C---:B------:R-:W-:Y:S01]  /*7170*/  FMUL R7, R78.reuse, R7 ;  /* 0x000000074e077220 */ /* 0x040fe20000400000 */
[C---:B------:R-:W-:Y:S01]  /*7180*/  FFMA R0, R81.reuse, R82, R0 ;  /* 0x0000005251007223 */ /* 0x040fe20000000000 */
[C---:B------:R-:W-:Y:S01]  /*7190*/  FFMA R2, R81.reuse, R83, R2 ;  /* 0x0000005351027223 */ /* 0x040fe20000000002 */
[--C-:B------:R-:W-:Y:S02]  /*71a0*/  HADD2.F32 R83, -RZ, R90.reuse.H0_H0 ;  /* 0x2000005aff537230 */ /* 0x100fe40000004100 */
[C---:B------:R-:W-:Y:S01]  /*71b0*/  FFMA R3, R81.reuse, R84, R3 ;  /* 0x0000005451037223 */ /* 0x040fe20000000003 */
[----:B------:R-:W-:Y:S01]  /*71c0*/  FFMA R7, R81, R86, R7 ;  /* 0x0000005651077223 */ /* 0x000fe20000000007 */
[----:B------:R-:W-:Y:S01]  /*71d0*/  FMUL R4, R78, R8 ;  /* 0x000000084e047220 */ /* 0x000fe20000400000 */
[----:B-1----:R-:W-:Y:S01]  /*71e0*/  F2FP.F16.F32.PACK_AB R92, R2, R0 ;  /* 0x00000000025c723e */ /* 0x002fe200000000ff */
[----:B------:R-:W-:Y:S02]  /*71f0*/  HADD2.F32 R82, -RZ, R90.H1_H1 ;  /* 0x3000005aff527230 */ /* 0x000fe40000004100 */
[C---:B------:R-:W-:Y:S01]  /*7200*/  FMUL R5, R78.reuse, R9 ;  /* 0x000000094e057220 */ /* 0x040fe20000400000 */
[----:B------:R-:W-:Y:S01]  /*7210*/  F2FP.F16.F32.PACK_AB R93, R7, R3 ;  /* 0x00000003075d723e */ /* 0x000fe200000000ff */
        /* <DEDUP_REMOVED lines=19> */
[----:B------:R1:W-:Y:S01]  /*7350*/  STS.128 [R178+UR48+0x4400], R92 ;  /* 0x0044005cb2007988 */ /* 0x0003e20008000c30 */
        /* <DEDUP_REMOVED lines=8> */
[C---:B------:R-:W-:Y:S01]  /*73e0*/  FMUL R14, R78.reuse, R18 ;  /* 0x000000124e0e7220 */ /* 0x040fe20000400000 */
[----:B------:R-:W-:Y:S01]  /*73f0*/  F2FP.F16.F32.PACK_AB R117, R15, R10 ;  /* 0x0000000a0f75723e */ /* 0x000fe200000000ff */
[C---:B------:R-:W-:Y:S01]  /*7400*/  FFMA R12, R81.reuse, R3, R12 ;  /* 0x00000003510c7223 */ /* 0x040fe2000000000c */
[--C-:B------:R-:W-:Y:S02]  /*7410*/  HADD2.F32 R3, -RZ, R99.reuse.H0_H0 ;  /* 0x20000063ff037230 */ /* 0x100fe40000004100 */
[C---:B------:R-:W-:Y:S01]  /*7420*/  FFMA R13, R81.reuse, R0, R13 ;  /* 0x00000000510d7223 */ /* 0x040fe2000000000d */
[----:B------:R-:W-:Y:S02]  /*7430*/  HADD2.F32 R2, -RZ, R99.H1_H1 ;  /* 0x30000063ff027230 */ /* 0x000fe40000004100 */
[C---:B------:R-:W-:Y:S01]  /*7440*/  FMUL R19, R78.reuse, R19 ;  /* 0x000000134e137220 */ /* 0x040fe20000400000 */
[--C-:B------:R-:W-:Y:S02]  /*7450*/  HADD2.F32 R83, -RZ, R104.reuse.H0_H0 ;  /* 0x20000068ff537230 */ /* 0x100fe40000004100 */
[----:B------:R-:W-:Y:S01]  /*7460*/  FFMA R14, R81, R3, R14 ;  /* 0x00000003510e7223 */ /* 0x000fe2000000000e */
[----:B------:R-:W-:Y:S01]  /*7470*/  F2FP.F16.F32.PACK_AB R118, R13, R12 ;  /* 0x0000000c0d76723e */ /* 0x000fe200000000ff */
        /* <DEDUP_REMOVED lines=38> */
[C---:B------:R-:W-:Y:S01]  /*76e0*/  FMUL R31, R78.reuse, R31 ;  /* 0x0000001f4e1f7220 */ /* 0x040fe20000400000 */
[----:B------:R3:W-:Y:S01]  /*76f0*/  STS.128 [R177+0x4400], R124 ;  /* 0x0044007cb1007388 */ /* 0x0007e20000000c00 */
[--C-:B------:R-:W-:Y:S02]  /*7700*/  HADD2.F32 R3, -RZ, R114.reuse.H0_H0 ;  /* 0x20000072ff037230 */ /* 0x100fe40000004100 */
[----:B------:R-:W-:Y:S01]  /*7710*/  FFMA R26, R81, R0, R26 ;  /* 0x00000000511a7223 */ /* 0x000fe2000000001a */
[----:B------:R-:W-:Y:S01]  /*7720*/  HADD2.F32 R0, -RZ, R113.H1_H1 ;  /* 0x30000071ff007230 */ /* 0x000fe20000004100 */
[----:B------:R-:W-:Y:S01]  /*7730*/  F2FP.F16.F32.PACK_AB R132, R25, R24 ;  /* 0x000000181984723e */ /* 0x000fe200000000ff */
[C---:B------:R-:W-:Y:S01]  /*7740*/  FMUL R28, R78.reuse, R32 ;  /* 0x000000204e1c7220 */ /* 0x040fe20000400000 */
[----:B------:R-:W-:Y:S02]  /*7750*/  HADD2.F32 R2, -RZ, R114.H1_H1 ;  /* 0x30000072ff027230 */ /* 0x000fe40000004100 */
[C---:B------:R-:W-:Y:S01]  /*7760*/  FMUL R29, R78.reuse, R33 ;  /* 0x000000214e1d7220 */ /* 0x040fe20000400000 */
[--C-:B------:R-:W-:Y:S02]  /*7770*/  HADD2.F32 R83, -RZ, R115.reuse.H0_H0 ;  /* 0x20000073ff537230 */ /* 0x100fe40000004100 */
[C---:B------:R-:W-:Y:S01]  /*7780*/  FFMA R31, R81.reuse, R0, R31 ;  /* 0x00000000511f7223 */ /* 0x040fe2000000001f */
[C---:B------:R-:W-:Y:S01]  /*7790*/  FFMA R28, R81.reuse, R3, R28 ;  /* 0x00000003511c7223 */ /* 0x040fe2000000001c */
[----:B------:R-:W-:Y:S01]  /*77a0*/  FFMA R29, R81, R2, R29 ;  /* 0x00000002511d7223 */ /* 0x000fe2000000001d */
[C---:B------:R-:W-:Y:S01]  /*77b0*/  FMUL R30, R78.reuse, R34 ;  /* 0x000000224e1e7220 */ /* 0x040fe20000400000 */
[----:B------:R-:W-:Y:S01]  /*77c0*/  HADD2.F32 R82, -RZ, R115.H1_H1 ;  /* 0x30000073ff527230 */ /* 0x000fe20000004100 */
[----:B------:R-:W-:Y:S01]  /*77d0*/  F2FP.F16.F32.PACK_AB R133, R31, R26 ;  /* 0x0000001a1f85723e */ /* 0x000fe200000000ff */
        /* <DEDUP_REMOVED lines=16> */
[----:B-1----:R-:W-:Y:S01]  /*78e0*/  F2FP.F16.F32.PACK_AB R92, R33, R32 ;  /* 0x00000020215c723e */ /* 0x002fe200000000ff */
        /* <DEDUP_REMOVED lines=42> */
[--C-:B------:R-:W-:Y:S02]  /*7b90*/  HADD2.F32 R3, -RZ, R136.reuse.H0_H0 ;  /* 0x20000088ff037230 */ /* 0x100fe40000004100 */
[C---:B------:R-:W-:Y:S01]  /*7ba0*/  FFMA R46, R81.reuse, R83, R46 ;  /* 0x00000053512e7223 */ /* 0x040fe2000000002e */
[C---:B------:R-:W-:Y:S01]  /*7bb0*/  FMUL R48, R78.reuse, R52 ;  /* 0x000000344e307220 */ /* 0x040fe20000400000 */
        /* <DEDUP_REMOVED lines=17> */
[C---:B------:R-:W-:Y:S01]  /*7cd0*/  FFMA R52, R81.reuse, R0, R52 ;  /* 0x0000000051347223 */ /* 0x040fe20000000034 */
[C---:B------:R-:W-:Y:S01]  /*7ce0*/  FFMA R53, R81.reuse, R2, R53 ;  /* 0x0000000251357223 */ /* 0x040fe20000000035 */
[----:B------:R-:W-:Y:S02]  /*7cf0*/  HADD2.F32 R0, -RZ, R139.H1_H1 ;  /* 0x3000008bff007230 */ /* 0x000fe40000004100 */
[----:B------:R-:W-:Y:S01]  /*7d00*/  FFMA R54, R81, R3, R54 ;  /* 0x0000000351367223 */ /* 0x000fe20000000036 */
[C---:B------:R-:W-:Y:S01]  /*7d10*/  FMUL R59, R78.reuse, R59 ;  /* 0x0000003b4e3b7220 */ /* 0x040fe20000400000 */
[--C-:B------:R-:W-:Y:S02]  /*7d20*/  HADD2.F32 R3, -RZ, R144.reuse.H0_H0 ;  /* 0x20000090ff037230 */ /* 0x100fe40000004100 */
[C---:B------:R-:W-:Y:S01]  /*7d30*/  FMUL R56, R78.reuse, R60 ;  /* 0x0000003c4e387220 */ /* 0x040fe20000400000 */
[----:B------:R-:W-:Y:S02]  /*7d40*/  HADD2.F32 R2, -RZ, R144.H1_H1 ;  /* 0x30000090ff027230 */ /* 0x000fe40000004100 */
[C---:B------:R-:W-:Y:S01]  /*7d50*/  FMUL R57, R78.reuse, R61 ;  /* 0x0000003d4e397220 */ /* 0x040fe20000400000 */
[--C-:B------:R-:W-:Y:S01]  /*7d60*/  HADD2.F32 R83, -RZ, R145.reuse.H0_H0 ;  /* 0x20000091ff537230 */ /* 0x100fe20000004100 */
[----:B------:R-:W-:Y:S01]  /*7d70*/  F2FP.F16.F32.PACK_AB R118, R45, R44 ;  /* 0x0000002c2d76723e */ /* 0x000fe200000000ff */
[C---:B------:R-:W-:Y:S01]  /*7d80*/  FMUL R58, R78.reuse, R62 ;  /* 0x0000003e4e3a7220 */ /* 0x040fe20000400000 */
[----:B------:R-:W-:Y:S01]  /*7d90*/  F2FP.F16.F32.PACK_AB R119, R51, R46 ;  /* 0x0000002e3377723e */ /* 0x000fe200000000ff */
[C---:B------:R-:W-:Y:S01]  /*7da0*/  FFMA R59, R81.reuse, R0, R59 ;  /* 0x00000000513b7223 */ /* 0x040fe2000000003b */
[C---:B------:R-:W-:Y:S01]  /*7db0*/  FFMA R56, R81.reuse, R3, R56 ;  /* 0x0000000351387223 */ /* 0x040fe20000000038 */
[----:B------:R-:W-:Y:S02]  /*7dc0*/  HADD2.F32 R0, -RZ, R145.H1_H1 ;  /* 0x30000091ff007230 */ /* 0x000fe40000004100 */
[C---:B------:R-:W-:Y:S01]  /*7dd0*/  FFMA R57, R81.reuse, R2, R57 ;  /* 0x0000000251397223 */ /* 0x040fe20000000039 */
[----:B------:R1:W-:Y:S01]  /*7de0*/  STS.128 [R182+0x4400], R116 ;  /* 0x00440074b6007388 */ /* 0x0003e20000000c00 */
[C---:B------:R-:W-:Y:S01]  /*7df0*/  FMUL R63, R78.reuse, R63 ;  /* 0x0000003f4e3f7220 */ /* 0x040fe20000400000 */
[--C-:B------:R-:W-:Y:S02]  /*7e00*/  HADD2.F32 R3, -RZ, R146.reuse.H0_H0 ;  /* 0x20000092ff037230 */ /* 0x100fe40000004100 */
[C---:B------:R-:W-:Y:S01]  /*7e10*/  FFMA R58, R81.reuse, R83, R58 ;  /* 0x00000053513a7223 */ /* 0x040fe2000000003a */
        /* <DEDUP_REMOVED lines=8> */
[----:B---3--:R-:W-:Y:S01]  /*7ea0*/  F2FP.F16.F32.PACK_AB R124, R49, R48 ;  /* 0x00000030317c723e */ /* 0x008fe200000000ff */
[----:B------:R-:W-:Y:S01]  /*7eb0*/  FFMA R60, R81, R3, R60 ;  /* 0x00000003513c7223 */ /* 0x000fe2000000003c */
[----:B------:R-:W-:Y:S01]  /*7ec0*/  F2FP.F16.F32.PACK_AB R125, R55, R50 ;  /* 0x00000032377d723e */ /* 0x000fe200000000ff */
[----:B------:R-:W-:Y:S01]  /*7ed0*/  FFMA R61, R81, R2, R61 ;  /* 0x00000002513d7223 */ /* 0x000fe2000000003d */
[----:B------:R-:W-:Y:S01]  /*7ee0*/  F2FP.F16.F32.PACK_AB R126, R53, R52 ;  /* 0x00000034357e723e */ /* 0x000fe200000000ff */
[----:B------:R-:W-:Y:S01]  /*7ef0*/  FFMA R62, R81, R83, R62 ;  /* 0x00000053513e7223 */ /* 0x000fe2000000003e */
[----:B------:R-:W-:Y:S01]  /*7f00*/  F2FP.F16.F32.PACK_AB R127, R59, R54 ;  /* 0x000000363b7f723e */ /* 0x000fe200000000ff */
[----:B------:R-:W-:Y:S01]  /*7f10*/  FFMA R67, R81, R82, R67 ;  /* 0x0000005251437223 */ /* 0x000fe20000000043 */
[----:B----4-:R-:W-:Y:S02]  /*7f20*/  F2FP.F16.F32.PACK_AB R132, R57, R56 ;  /* 0x000000383984723e */ /* 0x010fe400000000ff */
[----:B------:R-:W-:Y:S01]  /*7f30*/  F2FP.F16.F32.PACK_AB R133, R63, R58 ;  /* 0x0000003a3f85723e */ /* 0x000fe200000000ff */
[----:B------:R1:W-:Y:S01]  /*7f40*/  STS.128 [R174+0x4400], R124 ;  /* 0x0044007cae007388 */ /* 0x0003e20000000c00 */
[----:B------:R-:W-:Y:S02]  /*7f50*/  F2FP.F16.F32.PACK_AB R134, R61, R60 ;  /* 0x0000003c3d86723e */ /* 0x000fe400000000ff */
[----:B------:R-:W-:Y:S02]  /*7f60*/  F2FP.F16.F32.PACK_AB R135, R67, R62 ;  /* 0x0000003e4387723e */ /* 0x000fe400000000ff */
[----:B------:R-:W-:Y:S02]  /*7f70*/  LEA R0, R101, UR48, 0x3 ;  /* 0x0000003065007c11 */ /* 0x000fe4000f8e18ff */
[----:B------:R-:W-:Y:S01]  /*7f80*/  @P6 SHF.L.U32 R3, R167, 0x1f, RZ ;  /* 0x0000001fa7036819 */ /* 0x000fe200000006ff */
        /* <DEDUP_REMOVED lines=9> */
[----:B------:R-:W-:Y:S02]  /*8020*/  UIADD3 UR8, UP0, UPT, UR52, 0x680, URZ ;  /* 0x0000068034087890 */ /* 0x000fe4000ff1e0ff */
[----:B------:R-:W-:Y:S02]  /*8030*/  UIADD3 UR5, UPT, UPT, UR41, 0x40, URZ ;  /* 0x0000004029057890 */ /* 0x000fe4000fffe0ff */
[----:B------:R-:W-:Y:S02]  /*8040*/  UIADD3 UR4, UPT, UPT, UR48, 0x4400, URZ ;  /* 0x0000440030047890 */ /* 0x000fe4000fffe0ff */
[----:B------:R-:W-:Y:S01]  /*8050*/  UIADD3.X UR9, UPT, UPT, URZ, UR53, URZ, UP0, !UPT ;  /* 0x00000035ff097290 */ /* 0x000fe200087fe4ff */
[----:B------:R-:W-:Y:S01]  /*8060*/  UMOV UR6, UR42 ;  /* 0x0000002a00067c82 */ /* 0x000fe20008000000 */
[----:B------:R-:W-:Y:S07]  /*8070*/  UMOV UR7, UR36 ;  /* 0x0000002400077c82 */ /* 0x000fee0008000000 */
[----:B------:R2:W-:Y:S01]  /*8080*/  UTMASTG.3D [UR4], [UR8] ;  /* 0x00000004080073b5 */ /* 0x0005e20008010000 */
[----:B------:R0:W-:Y:S01]  /*8090*/  UTMACMDFLUSH ;  /* 0x00000000000079b7 */ /* 0x0001e20000000000 */
[----:B--2---:R-:W-:Y:S04]  /*80a0*/  DEPBAR.LE SB0, 0x1 ;  /* 0x000080400000791a */ /* 0x004fe80000000000 */
.L_x_105:
[----:B------:R-:W-:Y:S05]  /*80b0*/  BSYNC.RECONVERGENT B0 ;  /* 0x0000000000007941 */ /* 0x000fea0003800200 */
.L_x_104:
[----:B------:R-:W-:Y:S01]  /*80c0*/  BAR.SYNC.DEFER_BLOCKING 0x1, 0x80 ;  /* 0x0042000000007b1d */ /* 0x000fe20000010000 */
[----:B------:R-:W-:Y:S04]  /*80d0*/  UIADD3 UR40, UPT, UPT, UR51, 0x1, URZ ;  /* 0x0000000133287890 */ /* 0x000fe8000fffe0ff */
[----:B------:R-:W-:Y:S04]  /*80e0*/  UISETP.NE.AND UP0, UPT, UR40, 0x4, UPT ;  /* 0x000000042800788c */ /* 0x000fe8000bf05270 */
[----:B------:R-:W-:Y:S01]  /*80f0*/  USEL UR40, UR40, URZ, UP0 ;  /* 0x000000ff28287287 */ /* 0x000fe20008000000 */
[----:B------:R2:W-:Y:S01]  /*8100*/  @P6 SYNCS.ARRIVE.TRANS64.RED.A1T0 RZ, [R85+URZ], RZ ;  /* 0x000000ff55ff69a7 */ /* 0x0005e200081004ff */
[----:B------:R-:W-:Y:S01]  /*8110*/  BSSY B1, `(.L_x_106) ;  /* 0x0000020000017945 */ /* 0x000fe20003800000 */
[----:B------:R-:W3:Y:S02]  /*8120*/  @P6 SYNCS.PHASECHK.TRANS64.TRYWAIT P0, [R0+URZ+0x30], R3 ;  /* 0x00003003000065a7 */ /* 0x000ee400080011ff */
[----:B---3--:R-:W-:Y:S01]  /*8130*/  @P6 SEL R103, RZ, 0x1, !P0 ;  /* 0x00000001ff676807 */ /* 0x008fe20004000000 */
[----:B--2---:R-:W-:Y:S06]  /*8140*/  @!P6 BRA `(.L_x_107) ;  /* 0x000000000070e947 */ /* 0x004fec0003800000 */
        /* <DEDUP_REMOVED lines=9> */
[----:B------:R-:W-:Y:S04]  /*81e0*/  SHF.L.U32 R7, R167, 0x1f, RZ ;  /* 0x0000001fa7077819 */ /* 0x000fe800000006ff */
[----:B------:R-:W2:Y:S02]  /*81f0*/  SYNCS.PHASECHK.TRANS64.TRYWAIT P0, [R0+URZ+0x30], R7 ;  /* 0x00003007000075a7 */ /* 0x000ea400080011ff */
[----:B--2---:R-:W-:Y:S05]  /*8200*/  @!P0 BRA `(.L_x_110) ;  /* 0x0000003400008947 */ /* 0x004fea0003800000 */
.L_x_109:
[----:B------:R-:W-:Y:S05]  /*8210*/  BSYNC B0 ;  /* 0x0000000000007941 */ /* 0x000fea0003800000 */
.L_x_108:
        /* <DEDUP_REMOVED lines=15> */
.L_x_107:
[----:B------:R-:W-:Y:S05]  /*8310*/  BSYNC B1 ;  /* 0x0000000000017941 */ /* 0x000fea0003800000 */
.L_x_106:
        /* <DEDUP_REMOVED lines=21> */
.L_x_111:
[----:B------:R-:W-:Y:S05]  /*8470*/  WARPSYNC.ALL ;  /* 0x0000000000007948 */ /* 0x000fea0003800000 */
[----:B------:R-:W-:Y:S01]  /*8480*/  R2UR UR4, R80 ;  /* 0x00000000500472ca */ /* 0x000fe200000e0000 */
[--C-:B----4-:R-:W-:Y:S01]  /*8490*/  HADD2.F32 R82, -RZ, R88.reuse.H0_H0 ;  /* 0x20000058ff527230 */ /* 0x110fe20000004100 */
[----:B------:R-:W-:Y:S01]  /*84a0*/  ISETP.NE.AND P6, PT, R176, RZ, PT ;  /* 0x000000ffb000720c */ /* 0x000fe20003fc5270 */
[----:B------:R-:W-:Y:S01]  /*84b0*/  HADD2.F32 R83, -RZ, R88.H1_H1 ;  /* 0x30000058ff537230 */ /* 0x000fe20000004100 */
[----:B------:R-:W-:Y:S01]  /*84c0*/  MOV R3, UR40 ;  /* 0x0000002800037c02 */ /* 0x000fe20008000f00 */
[----:B------:R-:W-:Y:S01]  /*84d0*/  BSSY.RECONVERGENT B0, `(.L_x_112) ;  /* 0x0000100000007945 */ /* 0x000fe20003800200 */
[----:B------:R-:W-:Y:S02]  /*84e0*/  MOV R84, UR37 ;  /* 0x0000002500547c02 */ /* 0x000fe40008000f00 */
[----:B------:R-:W-:Y:S05]  /*84f0*/  ISETP.NE.AND P0, PT, R170, RZ, PT ;  /* 0x000000ffaa00720c */ /* 0x000fea0003f05270 */
[----:B------:R-:W3:Y:S02]  /*8500*/  LDTM.x64 R4, tmem[UR4+0x80] ;  /* 0x00008004000479ee */ /* 0x000ee40008340000 */
[----:B------:R-:W-:Y:S04]  /*8510*/  @P6 LEA R3, R3, UR48, 0x3 ;  /* 0x0000003003036c11 */ /* 0x000fe8000f8e18ff */
[----:B------:R-:W-:Y:S04]  /*8520*/  @P6 IADD3 R3, PT, PT, R3, 0x50, RZ ;  /* 0x0000005003036810 */ /* 0x000fe80007ffe0ff */
[----:B------:R-:W-:Y:S01]  /*8530*/  @P6 PRMT R84, R84, 0x654, R3 ;  /* 0x0000065454546816 */ /* 0x000fe20000000003 */
[C---:B---3--:R-:W-:Y:S01]  /*8540*/  FMUL R0, R78.reuse, R4 ;  /* 0x000000044e007220 */ /* 0x048fe20000400000 */
[C---:B------:R-:W-:Y:S01]  /*8550*/  FMUL R3, R78.reuse, R6 ;  /* 0x000000064e037220 */ /* 0x040fe20000400000 */
[C---:B------:R-:W-:Y:S01]  /*8560*/  FMUL R4, R78.reuse, R8 ;  /* 0x000000084e047220 */ /* 0x040fe20000400000 */
[C---:B------:R-:W-:Y:S01]  /*8570*/  FMUL R6, R78.reuse, R10 ;  /* 0x0000000a4e067220 */ /* 0x040fe20000400000 */
[C---:B------:R-:W-:Y:S01]  /*8580*/  FFMA R0, R81.reuse, R82, R0 ;  /* 0x0000005251007223 */ /* 0x040fe20000000000 */
[C---:B------:R-:W-:Y:S01]  /*8590*/  FMUL R8, R78.reuse, R12 ;  /* 0x0000000c4e087220 */ /* 0x040fe20000400000 */
        /* <DEDUP_REMOVED lines=38> */
[--C-:B------:R-:W-:Y:S02]  /*8800*/  HADD2.F32 R64, -RZ, R89.reuse.H0_H0 ;  /* 0x20000059ff407230 */ /* 0x100fe40000004100 */
[C---:B------:R-:W-:Y:S01]  /*8810*/  FMUL R49, R78.reuse, R53 ;  /* 0x000000354e317220 */ /* 0x040fe20000400000 */
[C---:B------:R-:W-:Y:S01]  /*8820*/  FMUL R62, R78.reuse, R66 ;  /* 0x000000424e3e7220 */ /* 0x040fe20000400000 */
[----:B------:R-:W-:Y:S02]  /*8830*/  HADD2.F32 R66, -RZ, R89.H1_H1 ;  /* 0x30000059ff427230 */ /* 0x000fe40000004100 */
[C---:B------:R-:W-:Y:S01]  /*8840*/  FMUL R53, R78.reuse, R57 ;  /* 0x000000394e357220 */ /* 0x040fe20000400000 */
[C---:B------:R-:W-:Y:S01]  /*8850*/  FMUL R7, R78.reuse, R7 ;  /* 0x000000074e077220 */ /* 0x040fe20000400000 */
[C---:B------:R-:W-:Y:S01]  /*8860*/  FMUL R57, R78.reuse, R61 ;  /* 0x0000003d4e397220 */ /* 0x040fe20000400000 */
[----:B------:R-:W-:Y:S01]  /*8870*/  FMUL R61, R78, R65 ;  /* 0x000000414e3d7220 */ /* 0x000fe20000400000 */
[--C-:B------:R-:W-:Y:S02]  /*8880*/  HADD2.F32 R65, -RZ, R90.reuse.H0_H0 ;  /* 0x2000005aff417230 */ /* 0x100fe40000004100 */
[C---:B------:R-:W-:Y:S01]  /*8890*/  FFMA R2, R81.reuse, R83, R2 ;  /* 0x0000005351027223 */ /* 0x040fe20000000002 */
[C---:B------:R-:W-:Y:S01]  /*88a0*/  FFMA R3, R81.reuse, R64, R3 ;  /* 0x0000004051037223 */ /* 0x040fe20000000003 */
[----:B------:R-:W-:Y:S02]  /*88b0*/  HADD2.F32 R64, -RZ, R90.H1_H1 ;  /* 0x3000005aff407230 */ /* 0x000fe40000004100 */
[C---:B------:R-:W-:Y:S01]  /*88c0*/  FFMA R7, R81.reuse, R66, R7 ;  /* 0x0000004251077223 */ /* 0x040fe20000000007 */
[----:B------:R-:W-:Y:S01]  /*88d0*/  FFMA R4, R81, R65, R4 ;  /* 0x0000004151047223 */ /* 0x000fe20000000004 */
[--C-:B------:R-:W-:Y:S01]  /*88e0*/  HADD2.F32 R65, -RZ, R91.reuse.H0_H0 ;  /* 0x2000005bff417230 */ /* 0x100fe20000004100 */
[----:B-1----:R-:W-:Y:S01]  /*88f0*/  F2FP.F16.F32.PACK_AB R92, R2, R0 ;  /* 0x00000000025c723e */ /* 0x002fe200000000ff */
[----:B------:R-:W-:Y:S01]  /*8900*/  HADD2.F32 R0, -RZ, R91.H1_H1 ;  /* 0x3000005bff007230 */ /* 0x000fe20000004100 */
[----:B------:R-:W-:Y:S01]  /*8910*/  F2FP.F16.F32.PACK_AB R93, R7, R3 ;  /* 0x00000003075d723e */ /* 0x000fe200000000ff */
[--C-:B--2---:R-:W-:Y:S02]  /*8920*/  HADD2.F32 R3, -RZ, R96.reuse.H0_H0 ;  /* 0x20000060ff037230 */ /* 0x104fe40000004100 */
[C---:B------:R-:W-:Y:S01]  /*8930*/  FMUL R11, R78.reuse, R11 ;  /* 0x0000000b4e0b7220 */ /* 0x040fe20000400000 */
[----:B------:R-:W-:Y:S02]  /*8940*/  HADD2.F32 R2, -RZ, R96.H1_H1 ;  /* 0x30000060ff027230 */ /* 0x000fe40000004100 */
[C---:B------:R-:W-:Y:S01]  /*8950*/  FFMA R5, R81.reuse, R64, R5 ;  /* 0x0000004051057223 */ /* 0x040fe20000000005 */
[C---:B------:R-:W-:Y:S01]  /*8960*/  FFMA R6, R81.reuse, R65, R6 ;  /* 0x0000004151067223 */ /* 0x040fe20000000006 */
[C---:B------:R-:W-:Y:S01]  /*8970*/  FFMA R11, R81.reuse, R0, R11 ;  /* 0x00000000510b7223 */ /* 0x040fe2000000000b */
[--C-:B------:R-:W-:Y:S02]  /*8980*/  HADD2.F32 R0, -RZ, R97.reuse.H0_H0 ;  /* 0x20000061ff007230 */ /* 0x100fe40000004100 */
[C---:B------:R-:W-:Y:S01]  /*8990*/  FFMA R8, R81.reuse, R3, R8 ;  /* 0x0000000351087223 */ /* 0x040fe20000000008 */
[--C-:B------:R-:W-:Y:S02]  /*89a0*/  HADD2.F32 R3, -RZ, R98.reuse.H0_H0 ;  /* 0x20000062ff037230 */ /* 0x100fe40000004100 */
[C---:B------:R-:W-:Y:S01]  /*89b0*/  FFMA R9, R81.reuse, R2, R9 ;  /* 0x0000000251097223 */ /* 0x040fe20000000009 */
[----:B------:R-:W-:Y:S02]  /*89c0*/  HADD2.F32 R2, -RZ, R97.H1_H1 ;  /* 0x30000061ff027230 */ /* 0x000fe40000004100 */
[C---:B------:R-:W-:Y:S01]  /*89d0*/  FMUL R15, R78.reuse, R15 ;  /* 0x0000000f4e0f7220 */ /* 0x040fe20000400000 */
[----:B------:R-:W-:Y:S01]  /*89e0*/  FFMA R10, R81, R0, R10 ;  /* 0x00000000510a7223 */ /* 0x000fe2000000000a */
[----:B------:R-:W-:Y:S01]  /*89f0*/  HADD2.F32 R0, -RZ, R98.H1_H1 ;  /* 0x30000062ff007230 */ /* 0x000fe20000004100 */
[----:B------:R-:W-:Y:S01]  /*8a00*/  F2FP.F16.F32.PACK_AB R94, R5, R4 ;  /* 0x00000004055e723e */ /* 0x000fe200000000ff */
[--C-:B------:R-:W-:Y:S02]  /*8a10*/  HADD2.F32 R5, -RZ, R104.reuse.H0_H0 ;  /* 0x20000068ff057230 */ /* 0x100fe40000004100 */
[C---:B------:R-:W-:Y:S01]  /*8a20*/  FFMA R15, R81.reuse, R2, R15 ;  /* 0x00000002510f7223 */ /* 0x040fe2000000000f */
[--C-:B------:R-:W-:Y:S02]  /*8a30*/  HADD2.F32 R2, -RZ, R99.reuse.H1_H1 ;  /* 0x30000063ff027230 */ /* 0x100fe40000004100 */
[C---:B------:R-:W-:Y:S01]  /*8a40*/  FFMA R12, R81.reuse, R3, R12 ;  /* 0x00000003510c7223 */ /* 0x040fe2000000000c */
[----:B------:R-:W-:Y:S02]  /*8a50*/  HADD2.F32 R3, -RZ, R99.H0_H0 ;  /* 0x20000063ff037230 */ /* 0x000fe40000004100 */
[C---:B------:R-:W-:Y:S01]  /*8a60*/  FMUL R19, R78.reuse, R19 ;  /* 0x000000134e137220 */ /* 0x040fe20000400000 */
[----:B------:R-:W-:Y:S02]  /*8a70*/  HADD2.F32 R4, -RZ, R107.H1_H1 ;  /* 0x3000006bff047230 */ /* 0x000fe40000004100 */
[C---:B------:R-:W-:Y:S01]  /*8a80*/  FFMA R13, R81.reuse, R0, R13 ;  /* 0x00000000510d7223 */ /* 0x040fe2000000000d */
[----:B------:R-:W-:Y:S02]  /*8a90*/  HADD2.F32 R0, -RZ, R104.H1_H1 ;  /* 0x30000068ff007230 */ /* 0x000fe40000004100 */
[C---:B------:R-:W-:Y:S01]  /*8aa0*/  FFMA R14, R81.reuse, R3, R14 ;  /* 0x00000003510e7223 */ /* 0x040fe2000000000e */
[--C-:B------:R-:W-:Y:S02]  /*8ab0*/  HADD2.F32 R3, -RZ, R106.reuse.H0_H0 ;  /* 0x2000006aff037230 */ /* 0x100fe40000004100 */
[C---:B------:R-:W-:Y:S01]  /*8ac0*/  FFMA R19, R81.reuse, R2, R19 ;  /* 0x0000000251137223 */ /* 0x040fe20000000013 */
[----:B------:R-:W-:Y:S02]  /*8ad0*/  HADD2.F32 R2, -RZ, R105.H0_H0 ;  /* 0x20000069ff027230 */ /* 0x000fe40000004100 */
[C---:B------:R-:W-:Y:S01]  /*8ae0*/  FFMA R16, R81.reuse, R5, R16 ;  /* 0x0000000551107223 */ /* 0x040fe20000000010 */
[----:B------:R-:W-:Y:S02]  /*8af0*/  HADD2.F32 R5, -RZ, R107.H0_H0 ;  /* 0x2000006bff057230 */ /* 0x000fe40000004100 */
[C---:B------:R-:W-:Y:S01]  /*8b00*/  FFMA R17, R81.reuse, R0, R17 ;  /* 0x0000000051117223 */ /* 0x040fe20000000011 */
[----:B------:R-:W-:Y:S02]  /*8b10*/  HADD2.F32 R0, -RZ, R105.H1_H1 ;  /* 0x30000069ff007230 */ /* 0x000fe40000004100 */
[C---:B------:R-:W-:Y:S01]  /*8b20*/  FMUL R23, R78.reuse, R23 ;  /* 0x000000174e177220 */ /* 0x040fe20000400000 */
[C---:B------:R-:W-:Y:S01]  /*8b30*/  FFMA R18, R81.reuse, R2, R18 ;  /* 0x0000000251127223 */ /* 0x040fe20000000012 */
[----:B------:R-:W-:Y:S02]  /*8b40*/  HADD2.F32 R2, -RZ, R106.H1_H1 ;  /* 0x3000006aff027230 */ /* 0x000fe40000004100 */
[C---:B------:R-:W-:Y:S01]  /*8b50*/  FMUL R27, R78.reuse, R27 ;  /* 0x0000001b4e1b7220 */ /* 0x040fe20000400000 */
[C---:B------:R-:W-:Y:S01]  /*8b60*/  FFMA R23, R81.reuse, R0, R23 ;  /* 0x0000000051177223 */ /* 0x040fe20000000017 */
[----:B------:R-:W-:Y:S02]  /*8b70*/  HADD2.F32 R0, -RZ, R112.H0_H0 ;  /* 0x20000070ff007230 */ /* 0x000fe40000004100 */
[C---:B------:R-:W-:Y:S01]  /*8b80*/  FFMA R20, R81.reuse, R3, R20 ;  /* 0x0000000351147223 */ /* 0x040fe20000000014 */
[----:B------:R-:W-:Y:S02]  /*8b90*/  HADD2.F32 R3, -RZ, R114.H0_H0 ;  /* 0x20000072ff037230 */ /* 0x000fe40000004100 */
[C---:B------:R-:W-:Y:S01]  /*8ba0*/  FFMA R21, R81.reuse, R2, R21 ;  /* 0x0000000251157223 */ /* 0x040fe20000000015 */
[C---:B------:R-:W-:Y:S01]  /*8bb0*/  FFMA R22, R81.reuse, R5, R22 ;  /* 0x0000000551167223 */ /* 0x040fe20000000016 */
[C---:B------:R-:W-:Y:S01]  /*8bc0*/  FFMA R27, R81.reuse, R4, R27 ;  /* 0x00000004511b7223 */ /* 0x040fe2000000001b */
[C---:B------:R-:W-:Y:S01]  /*8bd0*/  FFMA R24, R81.reuse, R0, R24 ;  /* 0x0000000051187223 */ /* 0x040fe20000000018 */
[----:B------:R-:W-:Y:S02]  /*8be0*/  HADD2.F32 R2, -RZ, R112.H1_H1 ;  /* 0x30000070ff027230 */ /* 0x000fe40000004100 */
[C---:B------:R-:W-:Y:S01]  /*8bf0*/  FMUL R31, R78.reuse, R31 ;  /* 0x0000001f4e1f7220 */ /* 0x040fe20000400000 */
[----:B------:R-:W-:Y:S02]  /*8c00*/  HADD2.F32 R0, -RZ, R113.H0_H0 ;  /* 0x20000071ff007230 */ /* 0x000fe40000004100 */
[C---:B------:R-:W-:Y:S01]  /*8c10*/  FMUL R35, R78.reuse, R35 ;  /* 0x000000234e237220 */ /* 0x040fe20000400000 */
[----:B------:R-:W-:Y:S02]  /*8c20*/  HADD2.F32 R5, -RZ, R115.H0_H0 ;  /* 0x20000073ff057230 */ /* 0x000fe40000004100 */
[C---:B------:R-:W-:Y:S01]  /*8c30*/  FFMA R25, R81.reuse, R2, R25 ;  /* 0x0000000251197223 */ /* 0x040fe20000000019 */
[----:B------:R-:W-:Y:S02]  /*8c40*/  HADD2.F32 R2, -RZ, R114.H1_H1 ;  /* 0x30000072ff027230 */ /* 0x000fe40000004100 */
[----:B------:R-:W-:Y:S01]  /*8c50*/  FFMA R26, R81, R0, R26 ;  /* 0x00000000511a7223 */ /* 0x000fe2000000001a */
[----:B------:R-:W-:Y:S02]  /*8c60*/  HADD2.F32 R0, -RZ, R113.H1_H1 ;  /* 0x30000071ff007230 */ /* 0x000fe40000004100 */
[C---:B------:R-:W-:Y:S01]  /*8c70*/  FMUL R39, R78.reuse, R39 ;  /* 0x000000274e277220 */ /* 0x040fe20000400000 */
[----:B------:R-:W-:Y:S01]  /*8c80*/  HADD2.F32 R4, -RZ, R115.H1_H1 ;  /* 0x30000073ff047230 */ /* 0x000fe20000004100 */
[----:B------:R-:W-:Y:S01]  /*8c90*/  F2FP.F16.F32.PACK_AB R95, R11, R6 ;  /* 0x000000060b5f723e */ /* 0x000fe200000000ff */
[C---:B------:R-:W-:Y:S01]  /*8ca0*/  FMUL R43, R78.reuse, R43 ;  /* 0x0000002b4e2b7220 */ /* 0x040fe20000400000 */
[C---:B------:R-:W-:Y:S01]  /*8cb0*/  FFMA R31, R81.reuse, R0, R31 ;  /* 0x00000000511f7223 */ /* 0x040fe2000000001f */
[--C-:B------:R-:W-:Y:S02]  /*8cc0*/  HADD2.F32 R0, -RZ, R120.reuse.H0_H0 ;  /* 0x20000078ff007230 */ /* 0x100fe40000004100 */
[C---:B------:R-:W-:Y:S01]  /*8cd0*/  FFMA R28, R81.reuse, R3, R28 ;  /* 0x00000003511c7223 */ /* 0x040fe2000000001c */
[----:B------:R1:W-:Y:S01]  /*8ce0*/  STS.128 [R178+UR48+0x8400], R92 ;  /* 0x0084005cb2007988 */ /* 0x0003e20008000c30 */
[C---:B------:R-:W-:Y:S01]  /*8cf0*/  FFMA R29, R81.reuse, R2, R29 ;  /* 0x00000002511d7223 */ /* 0x040fe2000000001d */
[C---:B------:R-:W-:Y:S01]  /*8d00*/  FFMA R30, R81.reuse, R5, R30 ;  /* 0x00000005511e7223 */ /* 0x040fe2000000001e */
[C---:B------:R-:W-:Y:S01]  /*8d10*/  FFMA R35, R81.reuse, R4, R35 ;  /* 0x0000000451237223 */ /* 0x040fe20000000023 */
[----:B------:R-:W-:Y:S02]  /*8d20*/  HADD2.F32 R2, -RZ, R120.H1_H1 ;  /* 0x30000078ff027230 */ /* 0x000fe40000004100 */
[----:B------:R-:W-:Y:S01]  /*8d30*/  FFMA R32, R81, R0, R32 ;  /* 0x0000000051207223 */ /* 0x000fe20000000020 */
[--C-:B------:R-:W-:Y:S01]  /*8d40*/  HADD2.F32 R3, -RZ, R121.reuse.H0_H0 ;  /* 0x20000079ff037230 */ /* 0x100fe20000004100 */
[----:B------:R-:W-:Y:S01]  /*8d50*/  F2FP.F16.F32.PACK_AB R8, R9, R8 ;  /* 0x000000080908723e */ /* 0x000fe200000000ff */
[----:B------:R-:W-:Y:S02]  /*8d60*/  HADD2.F32 R0, -RZ, R121.H1_H1 ;  /* 0x30000079ff007230 */ /* 0x000fe40000004100 */
[C---:B------:R-:W-:Y:S01]  /*8d70*/  FFMA R33, R81.reuse, R2, R33 ;  /* 0x0000000251217223 */ /* 0x040fe20000000021 */
[--C-:B------:R-:W-:Y:S02]  /*8d80*/  HADD2.F32 R5, -RZ, R123.reuse.H0_H0 ;  /* 0x2000007bff057230 */ /* 0x100fe40000004100 */
[C---:B------:R-:W-:Y:S01]  /*8d90*/  FFMA R34, R81.reuse, R3, R34 ;  /* 0x0000000351227223 */ /* 0x040fe20000000022 */
[--C-:B------:R-:W-:Y:S02]  /*8da0*/  HADD2.F32 R3, -RZ, R122.reuse.H0_H0 ;  /* 0x2000007aff037230 */ /* 0x100fe40000004100 */
[----:B------:R-:W-:Y:S01]  /*8db0*/  FFMA R39, R81, R0, R39 ;  /* 0x0000000051277223 */ /* 0x000fe20000000027 */
[----:B------:R-:W-:Y:S01]  /*8dc0*/  HADD2.F32 R0, -RZ, R122.H1_H1 ;  /* 0x3000007aff007230 */ /* 0x000fe20000004100 */
[----:B------:R-:W-:Y:S01]  /*8dd0*/  F2FP.F16.F32.PACK_AB R9, R15, R10 ;  /* 0x0000000a0f09723e */ /* 0x000fe200000000ff */
[----:B------:R-:W-:Y:S02]  /*8de0*/  HADD2.F32 R2, -RZ, R123.H1_H1 ;  /* 0x3000007bff027230 */ /* 0x000fe40000004100 */
[C---:B------:R-:W-:Y:S01]  /*8df0*/  FFMA R36, R81.reuse, R3, R36 ;  /* 0x0000000351247223 */ /* 0x040fe20000000024 */
[--C-:B------:R-:W-:Y:S02]  /*8e00*/  HADD2.F32 R3, -RZ, R129.reuse.H0_H0 ;  /* 0x20000081ff037230 */ /* 0x100fe40000004100 */
[C---:B------:R-:W-:Y:S01]  /*8e10*/  FFMA R37, R81.reuse, R0, R37 ;  /* 0x0000000051257223 */ /* 0x040fe20000000025 */
[C---:B------:R-:W-:Y:S01]  /*8e20*/  FFMA R38, R81.reuse, R5, R38 ;  /* 0x0000000551267223 */ /* 0x040fe20000000026 */
[--C-:B------:R-:W-:Y:S02]  /*8e30*/  HADD2.F32 R0, -RZ, R128.reuse.H0_H0 ;  /* 0x20000080ff007230 */ /* 0x100fe40000004100 */
[----:B------:R-:W-:Y:S01]  /*8e40*/  FFMA R43, R81, R2, R43 ;  /* 0x00000002512b7223 */ /* 0x000fe2000000002b */
[----:B------:R-:W-:Y:S01]  /*8e50*/  HADD2.F32 R2, -RZ, R128.H1_H1 ;  /* 0x30000080ff027230 */ /* 0x000fe20000004100 */
[----:B------:R-:W-:Y:S01]  /*8e60*/  F2FP.F16.F32.PACK_AB R10, R13, R12 ;  /* 0x0000000c0d0a723e */ /* 0x000fe200000000ff */
[C---:B------:R-:W-:Y:S01]  /*8e70*/  FMUL R47, R78.reuse, R47 ;  /* 0x0000002f4e2f7220 */ /* 0x040fe20000400000 */
[----:B------:R-:W-:Y:S01]  /*8e80*/  F2FP.F16.F32.PACK_AB R11, R19, R14 ;  /* 0x0000000e130b723e */ /* 0x000fe200000000ff */
[C---:B------:R-:W-:Y:S01]  /*8e90*/  FFMA R40, R81.reuse, R0, R40 ;  /* 0x0000000051287223 */ /* 0x040fe20000000028 */
[----:B------:R-:W-:Y:S02]  /*8ea0*/  HADD2.F32 R0, -RZ, R129.H1_H1 ;  /* 0x30000081ff007230 */ /* 0x000fe40000004100 */
[C---:B------:R-:W-:Y:S01]  /*8eb0*/  FFMA R41, R81.reuse, R2, R41 ;  /* 0x0000000251297223 */ /* 0x040fe20000000029 */
[----:B------:R-:W-:Y:S01]  /*8ec0*/  FFMA R42, R81, R3, R42 ;  /* 0x00000003512a7223 */ /* 0x000fe2000000002a */
[----:B------:R1:W-:Y:S01]  /*8ed0*/  STS.128 [R179+0x8400], R8 ;  /* 0x00840008b3007388 */ /* 0x0003e20000000c00 */
[--C-:B------:R-:W-:Y:S01]  /*8ee0*/  HADD2.F32 R3, -RZ, R130.reuse.H0_H0 ;  /* 0x20000082ff037230 */ /* 0x100fe20000004100 */
[----:B------:R-:W-:Y:S01]  /*8ef0*/  F2FP.F16.F32.PACK_AB R16, R17, R16 ;  /* 0x000000101110723e */ /* 0x000fe200000000ff */
[----:B------:R-:W-:Y:S01]  /*8f00*/  HADD2.F32 R2, -RZ, R130.H1_H1 ;  /* 0x30000082ff027230 */ /* 0x000fe20000004100 */
[----:B------:R-:W-:Y:S01]  /*8f10*/  F2FP.F16.F32.PACK_AB R17, R23, R18 ;  /* 0x000000121711723e */ /* 0x000fe200000000ff */
[----:B------:R-:W-:Y:S01]  /*8f20*/  FFMA R47, R81, R0, R47 ;  /* 0x00000000512f7223 */ /* 0x000fe2000000002f */
[--C-:B------:R-:W-:Y:S01]  /*8f30*/  HADD2.F32 R5, -RZ, R131.reuse.H0_H0 ;  /* 0x20000083ff057230 */ /* 0x100fe20000004100 */
[----:B------:R-:W-:Y:S01]  /*8f40*/  F2FP.F16.F32.PACK_AB R18, R21, R20 ;  /* 0x000000141512723e */ /* 0x000fe200000000ff */
[----:B------:R-:W-:Y:S01]  /*8f50*/  HADD2.F32 R0, -RZ, R131.H1_H1 ;  /* 0x30000083ff007230 */ /* 0x000fe20000004100 */
[----:B------:R-:W-:Y:S01]  /*8f60*/  F2FP.F16.F32.PACK_AB R19, R27, R22 ;  /* 0x000000161b13723e */ /* 0x000fe200000000ff */
[C---:B------:R-:W-:Y:S01]  /*8f70*/  FMUL R51, R78.reuse, R51 ;  /* 0x000000334e337220 */ /* 0x040fe20000400000 */
[C---:B------:R-:W-:Y:S01]  /*8f80*/  FFMA R44, R81.reuse, R3, R44 ;  /* 0x00000003512c7223 */ /* 0x040fe2000000002c */
[C---:B------:R-:W-:Y:S01]  /*8f90*/  FFMA R45, R81.reuse, R2, R45 ;  /* 0x00000002512d7223 */ /* 0x040fe2000000002d */
[C---:B------:R-:W-:Y:S01]  /*8fa0*/  FFMA R46, R81.reuse, R5, R46 ;  /* 0x00000005512e7223 */ /* 0x040fe2000000002e */
[----:B------:R1:W-:Y:S01]  /*8fb0*/  STS.128 [R177+0x8400], R16 ;  /* 0x00840010b1007388 */ /* 0x0003e20000000c00 */
[----:B------:R-:W-:Y:S01]  /*8fc0*/  FFMA R51, R81, R0, R51 ;  /* 0x0000000051337223 */ /* 0x000fe20000000033 */
[--C-:B------:R-:W-:Y:S01]  /*8fd0*/  HADD2.F32 R3, -RZ, R136.reuse.H0_H0 ;  /* 0x20000088ff037230 */ /* 0x100fe20000004100 */
[----:B------:R-:W-:Y:S01]  /*8fe0*/  F2FP.F16.F32.PACK_AB R24, R25, R24 ;  /* 0x000000181918723e */ /* 0x000fe200000000ff */
[----:B------:R-:W-:Y:S01]  /*8ff0*/  HADD2.F32 R0, -RZ, R136.H1_H1 ;  /* 0x30000088ff007230 */ /* 0x000fe20000004100 */
[----:B------:R-:W-:Y:S01]  /*9000*/  F2FP.F16.F32.PACK_AB R25, R31, R26 ;  /* 0x0000001a1f19723e */ /* 0x000fe200000000ff */
        /* <DEDUP_REMOVED lines=16> */
[----:B------:R-:W-:Y:S01]  /*9110*/  FFMA R52, R81, R0, R52 ;  /* 0x0000000051347223 */ /* 0x000fe20000000034 */
[----:B------:R-:W-:Y:S01]  /*9120*/  F2FP.F16.F32.PACK_AB R35, R43, R38 ;  /* 0x000000262b23723e */ /* 0x000fe200000000ff */
[C---:B------:R-:W-:Y:S01]  /*9130*/  FFMA R53, R81.reuse, R2, R53 ;  /* 0x0000000251357223 */ /* 0x040fe20000000035 */
[----:B------:R-:W-:Y:S01]  /*9140*/  FFMA R54, R81, R3, R54 ;  /* 0x0000000351367223 */ /* 0x000fe20000000036 */
[----:B------:R-:W-:Y:S01]  /*9150*/  HADD2.F32 R0, -RZ, R139.H1_H1 ;  /* 0x3000008bff007230 */ /* 0x000fe20000004100 */
[----:B------:R-:W-:Y:S01]  /*9160*/  F2FP.F16.F32.PACK_AB R40, R41, R40 ;  /* 0x000000282928723e */ /* 0x000fe200000000ff */
[----:B------:R1:W-:Y:S01]  /*9170*/  STS.128 [R175+0x8400], R32 ;  /* 0x00840020af007388 */ /* 0x0003e20000000c00 */
[C---:B------:R-:W-:Y:S01]  /*9180*/  FMUL R59, R78.reuse, R59 ;  /* 0x0000003b4e3b7220 */ /* 0x040fe20000400000 */
[--C-:B------:R-:W-:Y:S01]  /*9190*/  HADD2.F32 R3, -RZ, R144.reuse.H0_H0 ;  /* 0x20000090ff037230 */ /* 0x100fe20000004100 */
[----:B------:R-:W-:Y:S01]  /*91a0*/  F2FP.F16.F32.PACK_AB R41, R47, R42 ;  /* 0x0000002a2f29723e */ /* 0x000fe200000000ff */
[----:B------:R-:W-:Y:S01]  /*91b0*/  HADD2.F32 R2, -RZ, R144.H1_H1 ;  /* 0x30000090ff027230 */ /* 0x000fe20000004100 */
[----:B------:R-:W-:Y:S01]  /*91c0*/  F2FP.F16.F32.PACK_AB R42, R45, R44 ;  /* 0x0000002c2d2a723e */ /* 0x000fe200000000ff */
[--C-:B------:R-:W-:Y:S01]  /*91d0*/  HADD2.F32 R5, -RZ, R145.reuse.H0_H0 ;  /* 0x20000091ff057230 */ /* 0x100fe20000004100 */
        /* <DEDUP_REMOVED lines=8> */
[----:B------:R-:W-:Y:S01]  /*9260*/  FFMA R58, R81, R5, R58 ;  /* 0x00000005513a7223 */ /* 0x000fe2000000003a */
[----:B------:R-:W-:Y:S01]  /*9270*/  HADD2.F32 R2, -RZ, R146.H1_H1 ;  /* 0x30000092ff027230 */ /* 0x000fe20000004100 */
[----:B------:R-:W-:Y:S01]  /*9280*/  F2FP.F16.F32.PACK_AB R48, R49, R48 ;  /* 0x000000303130723e */ /* 0x000fe200000000ff */
[--C-:B------:R-:W-:Y:S01]  /*9290*/  HADD2.F32 R5, -RZ, R147.reuse.H0_H0 ;  /* 0x20000093ff057230 */ /* 0x100fe20000004100 */
[----:B------:R-:W-:Y:S01]  /*92a0*/  F2FP.F16.F32.PACK_AB R49, R55, R50 ;  /* 0x000000323731723e */ /* 0x000fe200000000ff */
[----:B------:R-:W-:Y:S02]  /*92b0*/  HADD2.F32 R4, -RZ, R147.H1_H1 ;  /* 0x30000093ff047230 */ /* 0x000fe40000004100 */
[----:B------:R-:W-:Y:S01]  /*92c0*/  FFMA R63, R81, R0, R63 ;  /* 0x00000000513f7223 */ /* 0x000fe2000000003f */
[----:B------:R-:W-:Y:S01]  /*92d0*/  FMUL R67, R78, R67 ;  /* 0x000000434e437220 */ /* 0x000fe20000400000 */
[----:B------:R-:W-:Y:S01]  /*92e0*/  F2FP.F16.F32.PACK_AB R50, R53, R52 ;  /* 0x000000343532723e */ /* 0x000fe200000000ff */
[----:B------:R-:W-:Y:S01]  /*92f0*/  FFMA R60, R81, R3, R60 ;  /* 0x00000003513c7223 */ /* 0x000fe2000000003c */
[----:B------:R-:W-:Y:S01]  /*9300*/  F2FP.F16.F32.PACK_AB R51, R59, R54 ;  /* 0x000000363b33723e */ /* 0x000fe200000000ff */
[C---:B------:R-:W-:Y:S01]  /*9310*/  FFMA R61, R81.reuse, R2, R61 ;  /* 0x00000002513d7223 */ /* 0x040fe2000000003d */
[C---:B------:R-:W-:Y:S01]  /*9320*/  FFMA R62, R81.reuse, R5, R62 ;  /* 0x00000005513e7223 */ /* 0x040fe2000000003e */
[----:B------:R-:W-:Y:S01]  /*9330*/  FFMA R67, R81, R4, R67 ;  /* 0x0000000451437223 */ /* 0x000fe20000000043 */
[----:B------:R-:W-:Y:S01]  /*9340*/  F2FP.F16.F32.PACK_AB R56, R57, R56 ;  /* 0x000000383938723e */ /* 0x000fe200000000ff */
[----:B------:R1:W-:Y:S01]  /*9350*/  STS.128 [R174+0x8400], R48 ;  /* 0x00840030ae007388 */ /* 0x0003e20000000c00 */
[----:B------:R-:W-:Y:S02]  /*9360*/  F2FP.F16.F32.PACK_AB R57, R63, R58 ;  /* 0x0000003a3f39723e */ /* 0x000fe400000000ff */
        /* <DEDUP_REMOVED lines=22> */
.L_x_113:
[----:B------:R-:W-:Y:S05]  /*94d0*/  BSYNC.RECONVERGENT B0 ;  /* 0x0000000000007941 */ /* 0x000fea0003800200 */
.L_x_112:
        /* <DEDUP_REMOVED lines=13> */
[----:B-1----:R-:W-:Y:S04]  /*95b0*/  @P1 IADD3 R9, PT, PT, R101, UR48, RZ ;  /* 0x0000003065091c10 */ /* 0x002fe8000fffe0ff */
[----:B------:R-:W-:Y:S01]  /*95c0*/  @P1 IADD3 R7, PT, PT, R102, R9, RZ ;  /* 0x0000000966071210 */ /* 0x000fe20007ffe0ff */
[--C-:B------:R-:W-:Y:S02]  /*95d0*/  @P1 IMAD.IADD R5, R100, 0x1, R9.reuse ;  /* 0x0000000164051824 */ /* 0x100fe400078e0209 */
[----:B------:R-:W-:Y:S01]  /*95e0*/  @P1 IMAD.IADD R2, R110, 0x1, R9 ;  /* 0x000000016e021824 */ /* 0x000fe200078e0209 */
[----:B------:R-:W-:Y:S06]  /*95f0*/  @P0 BRA `(.L_x_117) ;  /* 0x00000000000c0947 */ /* 0x000fec0003800000 */
[----:B------:R-:W-:Y:S04]  /*9600*/  SHF.L.U32 R0, R167, 0x1f, RZ ;  /* 0x0000001fa7007819 */ /* 0x000fe800000006ff */
[----:B------:R-:W1:Y:S02]  /*9610*/  SYNCS.PHASECHK.TRANS64.TRYWAIT P0, [R3+URZ+0x30], R0 ;  /* 0x00003000030075a7 */ /* 0x000e6400080011ff */
[----:B-1----:R-:W-:Y:S05]  /*9620*/  @!P0 BRA `(.L_x_118) ;  /* 0x00000020000c8947 */ /* 0x002fea0003800000 */
.L_x_117:
[----:B------:R-:W-:Y:S05]  /*9630*/  BSYNC B0 ;  /* 0x0000000000007941 */ /* 0x000fea0003800000 */
.L_x_116:
[----:B------:R-:W-:Y:S11]  /*9640*/  ISETP.NE.AND P0, PT, R108, RZ, PT ;  /* 0x000000ff6c00720c */ /* 0x000ff60003f05270 */
[----:B------:R-:W-:Y:S02]  /*9650*/  @!UPT UIADD3 URZ, UPT, UPT, URZ, URZ, URZ ;  /* 0x000000fffffff290 */ /* 0x000fe4000fffe0ff */
[----:B------:R2:W3:Y:S01]  /*9660*/  @P0 LDS.128 R88, [R101+UR48+0x400] ;  /* 0x0004003065580984 */ /* 0x0004e20008000c00 */
[----:B-1----:R-:W-:Y:S01]  /*9670*/  @P0 IMAD.IADD R3, R102, 0x1, R5 ;  /* 0x0000000166030824 */ /* 0x002fe200078e0205 */
[C---:B------:R-:W-:Y:S01]  /*9680*/  @P0 IADD3 R4, PT, PT, R110.reuse, R5, RZ ;  /* 0x000000056e040210 */ /* 0x040fe20007ffe0ff */
[C---:B------:R-:W-:Y:S01]  /*9690*/  @P0 IMAD.IADD R0, R110.reuse, 0x1, R7 ;  /* 0x000000016e000824 */ /* 0x040fe200078e0207 */
[----:B------:R2:W4:Y:S02]  /*96a0*/  @P0 LDS.128 R96, [R2+0x400] ;  /* 0x0004000002600984 */ /* 0x0005240000000c00 */
[----:B------:R-:W-:Y:S02]  /*96b0*/  @P0 IADD3 R110, PT, PT, R110, R3, RZ ;  /* 0x000000036e6e0210 */ /* 0x000fe40007ffe0ff */
[----:B------:R2:W1:Y:S04]  /*96c0*/  @P0 LDS.128 R104, [R7+0x400] ;  /* 0x0004000007680984 */ /* 0x0004680000000c00 */
[----:B------:R2:W1:Y:S04]  /*96d0*/  @P0 LDS.128 R112, [R0+0x400] ;  /* 0x0004000000700984 */ /* 0x0004680000000c00 */
[----:B------:R2:W1:Y:S04]  /*96e0*/  @P0 LDS.128 R120, [R5+0x400] ;  /* 0x0004000005780984 */ /* 0x0004680000000c00 */
[----:B------:R2:W1:Y:S04]  /*96f0*/  @P0 LDS.128 R128, [R4+0x400] ;  /* 0x0004000004800984 */ /* 0x0004680000000c00 */
[----:B------:R2:W1:Y:S04]  /*9700*/  @P0 LDS.128 R136, [R3+0x400] ;  /* 0x0004000003880984 */ /* 0x0004680000000c00 */
[----:B------:R2:W1:Y:S02]  /*9710*/  @P0 LDS.128 R144, [R110+0x400] ;  /* 0x000400006e900984 */ /* 0x0004640000000c00 */
.L_x_115:
[----:B------:R-:W-:Y:S05]  /*9720*/  BSYNC B1 ;  /* 0x0000000000017941 */ /* 0x000fea0003800000 */
.L_x_114:
[----:B--2---:R-:W-:Y:S05]  /*9730*/  VIADD R3, R80, 0xc0 ;  /* 0x000000c050037836 */ /* 0x004fea0000000000 */
[----:B------:R-:W-:Y:S04]  /*9740*/  SHF.R.U32.HI R3, RZ, 0x15, R3 ;  /* 0x00000015ff037819 */ /* 0x000fe80000011603 */
[----:B------:R-:W-:Y:S11]  /*9750*/  LOP3.LUT P0, RZ, R3, 0x3, R162, 0x48, !PT ;  /* 0x0000000303ff7812 */ /* 0x000ff600078048a2 */
[----:B------:R-:W-:Y:S02]  /*9760*/  @!UPT UIADD3 URZ, UPT, UPT, URZ, URZ, URZ ;  /* 0x000000fffffff290 */ /* 0x000fe4000fffe0ff */
[----:B------:R-:W-:Y:S05]  /*9770*/  @!P0 BRA `(.L_x_119) ;  /* 0x0000000000408947 */ /* 0x000fea0003800000 */
[----:B------:R-:W2:Y:S01]  /*9780*/  LDCU.64 UR8, c[0x4][0x70] ;  /* 0x01000e00ff0877ac */ /* 0x000ea20008000a00 */
[----:B------:R-:W-:Y:S01]  /*9790*/  MOV R3, 0x0 ;  /* 0x0000000000037802 */ /* 0x000fe20000000f00 */
[----:B------:R-:W-:Y:S02]  /*97a0*/  HFMA2 R12, -RZ, RZ, 0, 5.9604644775390625e-08 ;  /* 0x00000001ff0c7431 */ /* 0x000fe400000001ff */
[----:B-1----:R-:W-:Y:S02]  /*97b0*/  IMAD.MOV.U32 R8, RZ, RZ, 0x192 ;  /* 0x00000192ff087424 */ /* 0x002fe400078e00ff */
[----:B------:R-:W-:Y:S01]  /*97c0*/  IMAD.MOV.U32 R13, RZ, RZ, RZ ;  /* 0x000000ffff0d7224 */ /* 0x000fe200078e00ff */
[----:B------:R-:W1:Y:S01]  /*97d0*/  LDCU.64 UR6, c[0x4][0x78] ;  /* 0x01000f00ff0677ac */ /* 0x000e620008000a00 */
[----:B------:R-:W3:Y:S01]  /*97e0*/  LDC.64 R2, c[0x4][R3] ;  /* 0x0100000003027b82 */ /* 0x000ee20000000a00 */
[----:B------:R-:W5:Y:S01]  /*97f0*/  LDCU.64 UR4, c[0x4][0x10] ;  /* 0x01000200ff0477ac */ /* 0x000f620008000a00 */
[----:B--2---:R-:W-:Y:S01]  /*9800*/  MOV R5, UR9 ;  /* 0x0000000900057c02 */ /* 0x004fe20008000f00 */
[----:B------:R-:W-:Y:S01]  /*9810*/  IMAD.U32 R4, RZ, RZ, UR8 ;  /* 0x00000008ff047e24 */ /* 0x000fe2000f8e00ff */
[----:B-1----:R-:W-:Y:S01]  /*9820*/  MOV R7, UR7 ;  /* 0x0000000700077c02 */ /* 0x002fe20008000f00 */
[----:B------:R-:W-:Y:S01]  /*9830*/  IMAD.U32 R6, RZ, RZ, UR6 ;  /* 0x00000006ff067e24 */ /* 0x000fe2000f8e00ff */
[----:B-----5:R-:W-:Y:S01]  /*9840*/  MOV R11, UR5 ;  /* 0x00000005000b7c02 */ /* 0x020fe20008000f00 */
[----:B------:R-:W-:Y:S02]  /*9850*/  IMAD.U32 R10, RZ, RZ, UR4 ;  /* 0x00000004ff0a7e24 */ /* 0x000fe4000f8e00ff */
[----:B------:R-:W-:Y:S07]  /*9860*/  LEPC R20, `(.L_x_119) ;  /* 0x000000001014794e */ /* 0x000fee0000000000 */
[----:B---34-:R-:W-:Y:S05]  /*9870*/  CALL.ABS.NOINC R2 ;  /* 0x0000000002007343 */ /* 0x018fea0003c00000 */
.L_x_119:
[----:B------:R-:W-:Y:S01]  /*9880*/  ISETP.NE.AND P0, PT, R170, RZ, PT ;  /* 0x000000ffaa00720c */ /* 0x000fe20003f05270 */
[----:B------:R-:W-:Y:S05]  /*9890*/  WARPSYNC.ALL ;  /* 0x0000000000007948 */ /* 0x000fea0003800000 */
[----:B------:R-:W-:Y:S01]  /*98a0*/  R2UR UR4, R80 ;  /* 0x00000000500472ca */ /* 0x000fe200000e0000 */
[--C-:B---3--:R-:W-:Y:S01]  /*98b0*/  HADD2.F32 R82, -RZ, R88.reuse.H0_H0 ;  /* 0x20000058ff527230 */ /* 0x108fe20000004100 */
[----:B------:R-:W-:Y:S01]  /*98c0*/  R2UR UR5, R87 ;  /* 0x00000000570572ca */ /* 0x000fe200000e0000 */
[----:B------:R-:W-:Y:S01]  /*98d0*/  HADD2.F32 R84, -RZ, R88.H1_H1 ;  /* 0x30000058ff547230 */ /* 0x000fe20000004100 */
[----:B------:R-:W-:Y:S01]  /*98e0*/  BSSY.RECONVERGENT B0, `(.L_x_120) ;  /* 0x00000fd000007945 */ /* 0x000fe20003800200 */
[--C-:B------:R-:W-:Y:S02]  /*98f0*/  HADD2.F32 R83, -RZ, R89.reuse.H0_H0 ;  /* 0x20000059ff537230 */ /* 0x100fe40000004100 */
[----:B------:R-:W-:Y:S02]  /*9900*/  HADD2.F32 R86, -RZ, R89.H1_H1 ;  /* 0x30000059ff567230 */ /* 0x000fe40000004100 */
[--C-:B------:R-:W-:Y:S02]  /*9910*/  HADD2.F32 R85, -RZ, R90.reuse.H0_H0 ;  /* 0x2000005aff557230 */ /* 0x100fe40000004100 */
[----:B------:R-:W-:Y:S02]  /*9920*/  HADD2.F32 R88, -RZ, R90.H1_H1 ;  /* 0x3000005aff587230 */ /* 0x000fe40000004100 */
[----:B-1----:R-:W1:Y:S01]  /*9930*/  LDTM.x64 R4, tmem[UR4+0xc0] ;  /* 0x0000c004000479ee */ /* 0x002e620008340000 */
[----:B------:R-:W-:Y:S01]  /*9940*/  NOP ;  /* 0x0000000000007918 */ /* 0x000fe20000000000 */
[----:B------:R-:W-:Y:S01]  /*9950*/  UIADD3 UR5, UPT, UPT, UR5, 0xb0, URZ ;  /* 0x000000b005057890 */ /* 0x000fe2000fffe0ff */
[--C-:B------:R-:W-:Y:S02]  /*9960*/  HADD2.F32 R87, -RZ, R91.reuse.H0_H0 ;  /* 0x2000005bff577230 */ /* 0x100fe40000004100 */
[----:B------:R-:W-:Y:S01]  /*9970*/  HADD2.F32 R90, -RZ, R91.H1_H1 ;  /* 0x3000005bff5a7230 */ /* 0x000fe20000004100 */
[----:B------:R-:W-:Y:S01]  /*9980*/  UPRMT UR5, UR37, 0x654, UR5 ;  /* 0x0000065425057896 */ /* 0x000fe20008000005 */
[--C-:B----4-:R-:W-:Y:S02]  /*9990*/  HADD2.F32 R89, -RZ, R96.reuse.H0_H0 ;  /* 0x20000060ff597230 */ /* 0x110fe40000004100 */
[----:B------:R-:W-:Y:S02]  /*99a0*/  HADD2.F32 R91, -RZ, R96.H1_H1 ;  /* 0x30000060ff5b7230 */ /* 0x000fe40000004100 */
[--C-:B------:R-:W-:Y:S02]  /*99b0*/  HADD2.F32 R92, -RZ, R97.reuse.H0_H0 ;  /* 0x20000061ff5c7230 */ /* 0x100fe40000004100 */
[----:B------:R-:W-:Y:S02]  /*99c0*/  HADD2.F32 R94, -RZ, R97.H1_H1 ;  /* 0x30000061ff5e7230 */ /* 0x000fe40000004100 */
[----:B-1----:R-:W-:Y:S01]  /*99d0*/  SYNCS.ARRIVE.TRANS64.RED.A1T0 RZ, [UR5], RZ ;  /* 0x000000ffffff79a7 */ /* 0x002fe20008100405 */
[--C-:B------:R-:W-:Y:S02]  /*99e0*/  HADD2.F32 R93, -RZ, R98.reuse.H0_H0 ;  /* 0x20000062ff5d7230 */ /* 0x100fe40000004100 */
[----:B------:R-:W-:Y:S02]  /*99f0*/  HADD2.F32 R96, -RZ, R98.H1_H1 ;  /* 0x30000062ff607230 */ /* 0x000fe40000004100 */
[--C-:B------:R-:W-:Y:S02]  /*9a00*/  HADD2.F32 R95, -RZ, R99.reuse.H0_H0 ;  /* 0x20000063ff5f7230 */ /* 0x100fe40000004100 */
[----:B------:R-:W-:Y:S02]  /*9a10*/  HADD2.F32 R98, -RZ, R99.H1_H1 ;  /* 0x30000063ff627230 */ /* 0x000fe40000004100 */
[C---:B------:R-:W-:Y:S01]  /*9a20*/  FMUL R4, R78.reuse, R4 ;  /* 0x000000044e047220 */ /* 0x040fe20000400000 */
[C---:B------:R-:W-:Y:S01]  /*9a30*/  FMUL R5, R78.reuse, R5 ;  /* 0x000000054e057220 */ /* 0x040fe20000400000 */
[C---:B------:R-:W-:Y:S01]  /*9a40*/  FMUL R6, R78.reuse, R6 ;  /* 0x000000064e067220 */ /* 0x040fe20000400000 */
[C---:B------:R-:W-:Y:S01]  /*9a50*/  FMUL R7, R78.reuse, R7 ;  /* 0x000000074e077220 */ /* 0x040fe20000400000 */
[C---:B------:R-:W-:Y:S01]  /*9a60*/  FFMA R4, R81.reuse, R82, R4 ;  /* 0x0000005251047223 */ /* 0x040fe20000000004 */
[C---:B------:R-:W-:Y:S01]  /*9a70*/  FFMA R5, R81.reuse, R84, R5 ;  /* 0x0000005451057223 */ /* 0x040fe20000000005 */
[C---:B------:R-:W-:Y:S01]  /*9a80*/  FFMA R6, R81.reuse, R83, R6 ;  /* 0x0000005351067223 */ /* 0x040fe20000000006 */
[----:B------:R-:W-:Y:S01]  /*9a90*/  FFMA R7, R81, R86, R7 ;  /* 0x0000005651077223 */ /* 0x000fe20000000007 */
[C---:B------:R-:W-:Y:S01]  /*9aa0*/  FMUL R8, R78.reuse, R8 ;  /* 0x000000084e087220 */ /* 0x040fe20000400000 */
[C---:B------:R-:W-:Y:S01]  /*9ab0*/  FMUL R9, R78.reuse, R9 ;  /* 0x000000094e097220 */ /* 0x040fe20000400000 */
[----:B------:R-:W-:Y:S01]  /*9ac0*/  F2FP.F16.F32.PACK_AB R4, R5, R4 ;  /* 0x000000040504723e */ /* 0x000fe200000000ff */
[C---:B------:R-:W-:Y:S01]  /*9ad0*/  FMUL R10, R78.reuse, R10 ;  /* 0x0000000a4e0a7220 */ /* 0x040fe20000400000 */
[----:B------:R-:W-:Y:S01]  /*9ae0*/  F2FP.F16.F32.PACK_AB R5, R7, R6 ;  /* 0x000000060705723e */ /* 0x000fe200000000ff */
[C---:B------:R-:W-:Y:S01]  /*9af0*/  FFMA R8, R81.reuse, R85, R8 ;  /* 0x0000005551087223 */ /* 0x040fe20000000008 */
[C---:B------:R-:W-:Y:S01]  /*9b00*/  FFMA R9, R81.reuse, R88, R9 ;  /* 0x0000005851097223 */ /* 0x040fe20000000009 */
[----:B------:R-:W-:Y:S01]  /*9b10*/  FFMA R10, R81, R87, R10 ;  /* 0x00000057510a7223 */ /* 0x000fe2000000000a */
[C---:B------:R-:W-:Y:S01]  /*9b20*/  FMUL R11, R78.reuse, R11 ;  /* 0x0000000b4e0b7220 */ /* 0x040fe20000400000 */
[C---:B------:R-:W-:Y:S01]  /*9b30*/  FMUL R0, R78.reuse, R12 ;  /* 0x0000000c4e007220 */ /* 0x040fe20000400000 */
[C---:B------:R-:W-:Y:S01]  /*9b40*/  FMUL R2, R78.reuse, R13 ;  /* 0x0000000d4e027220 */ /* 0x040fe20000400000 */
[----:B------:R-:W-:Y:S01]  /*9b50*/  F2FP.F16.F32.PACK_AB R6, R9, R8 ;  /* 0x000000080906723e */ /* 0x000fe200000000ff */
[C---:B------:R-:W-:Y:S01]  /*9b60*/  FFMA R11, R81.reuse, R90, R11 ;  /* 0x0000005a510b7223 */ /* 0x040fe2000000000b */
[C---:B------:R-:W-:Y:S01]  /*9b70*/  FFMA R0, R81.reuse, R89, R0 ;  /* 0x0000005951007223 */ /* 0x040fe20000000000 */
[----:B------:R-:W-:Y:S01]  /*9b80*/  FFMA R2, R81, R91, R2 ;  /* 0x0000005b51027223 */ /* 0x000fe20000000002 */
[C---:B------:R-:W-:Y:S01]  /*9b90*/  FMUL R3, R78.reuse, R14 ;  /* 0x0000000e4e037220 */ /* 0x040fe20000400000 */
[C---:B------:R-:W-:Y:S01]  /*9ba0*/  FMUL R15, R78.reuse, R15 ;  /* 0x0000000f4e0f7220 */ /* 0x040fe20000400000 */
[----:B------:R-:W-:Y:S01]  /*9bb0*/  F2FP.F16.F32.PACK_AB R7, R11, R10 ;  /* 0x0000000a0b07723e */ /* 0x000fe200000000ff */
[----:B------:R-:W-:Y:S01]  /*9bc0*/  FMUL R12, R78, R16 ;  /* 0x000000104e0c7220 */ /* 0x000fe20000400000 */
[----:B------:R-:W-:Y:S01]  /*9bd0*/  F2FP.F16.F32.PACK_AB R8, R2, R0 ;  /* 0x000000000208723e */ /* 0x000fe200000000ff */
[C---:B------:R-:W-:Y:S01]  /*9be0*/  FFMA R3, R81.reuse, R92, R3 ;  /* 0x0000005c51037223 */ /* 0x040fe20000000003 */
[C---:B------:R-:W-:Y:S01]  /*9bf0*/  FFMA R15, R81.reuse, R94, R15 ;  /* 0x0000005e510f7223 */ /* 0x040fe2000000000f */
[----:B------:R1:W-:Y:S01]  /*9c00*/  STS.128 [R178+UR48+0xc400], R4 ;  /* 0x00c40004b2007988 */ /* 0x0003e20008000c30 */
[----:B------:R-:W-:Y:S01]  /*9c10*/  FFMA R12, R81, R93, R12 ;  /* 0x0000005d510c7223 */ /* 0x000fe2000000000c */
[C---:B------:R-:W-:Y:S01]  /*9c20*/  FMUL R13, R78.reuse, R17 ;  /* 0x000000114e0d7220 */ /* 0x040fe20000400000 */
[C---:B------:R-:W-:Y:S01]  /*9c30*/  FMUL R14, R78.reuse, R18 ;  /* 0x000000124e0e7220 */ /* 0x040fe20000400000 */
[----:B------:R-:W-:Y:S01]  /*9c40*/  F2FP.F16.F32.PACK_AB R9, R15, R3 ;  /* 0x000000030f09723e */ /* 0x000fe200000000ff */
[--C-:B------:R-:W-:Y:S02]  /*9c50*/  HADD2.F32 R97, -RZ, R104.reuse.H0_H0 ;  /* 0x20000068ff617230 */ /* 0x100fe40000004100 */
[C---:B------:R-:W-:Y:S01]  /*9c60*/  FFMA R13, R81.reuse, R96, R13 ;  /* 0x00000060510d7223 */ /* 0x040fe2000000000d */
[----:B------:R-:W-:Y:S01]  /*9c70*/  FFMA R14, R81, R95, R14 ;  /* 0x0000005f510e7223 */ /* 0x000fe2000000000e */
[C---:B------:R-:W-:Y:S01]  /*9c80*/  FMUL R19, R78.reuse, R19 ;  /* 0x000000134e137220 */ /* 0x040fe20000400000 */
[----:B------:R-:W-:Y:S02]  /*9c90*/  HADD2.F32 R100, -RZ, R104.H1_H1 ;  /* 0x30000068ff647230 */ /* 0x000fe40000004100 */
[C---:B------:R-:W-:Y:S01]  /*9ca0*/  FMUL R16, R78.reuse, R20 ;  /* 0x000000144e107220 */ /* 0x040fe20000400000 */
[----:B------:R-:W-:Y:S01]  /*9cb0*/  F2FP.F16.F32.PACK_AB R10, R13, R12 ;  /* 0x0000000c0d0a723e */ /* 0x000fe200000000ff */
[C---:B------:R-:W-:Y:S01]  /*9cc0*/  FFMA R19, R81.reuse, R98, R19 ;  /* 0x0000006251137223 */ /* 0x040fe20000000013 */
[--C-:B------:R-:W-:Y:S02]  /*9cd0*/  HADD2.F32 R99, -RZ, R105.reuse.H0_H0 ;  /* 0x20000069ff637230 */ /* 0x100fe40000004100 */
[----:B------:R-:W-:Y:S01]  /*9ce0*/  FFMA R16, R81, R97, R16 ;  /* 0x0000006151107223 */ /* 0x000fe20000000010 */
[C---:B------:R-:W-:Y:S01]  /*9cf0*/  FMUL R17, R78.reuse, R21 ;  /* 0x000000154e117220 */ /* 0x040fe20000400000 */
[----:B------:R-:W-:Y:S01]  /*9d00*/  HADD2.F32 R102, -RZ, R105.H1_H1 ;  /* 0x30000069ff667230 */ /* 0x000fe20000004100 */
[----:B------:R-:W-:Y:S01]  /*9d10*/  F2FP.F16.F32.PACK_AB R11, R19, R14 ;  /* 0x0000000e130b723e */ /* 0x000fe200000000ff */
[C---:B------:R-:W-:Y:S01]  /*9d20*/  FMUL R18, R78.reuse, R22 ;  /* 0x000000164e127220 */ /* 0x040fe20000400000 */
[C---:B------:R-:W-:Y:S01]  /*9d30*/  FFMA R17, R81.reuse, R100, R17 ;  /* 0x0000006451117223 */ /* 0x040fe20000000011 */
[--C-:B------:R-:W-:Y:S02]  /*9d40*/  HADD2.F32 R101, -RZ, R106.reuse.H0_H0 ;  /* 0x2000006aff657230 */ /* 0x100fe40000004100 */
[C---:B------:R-:W-:Y:S01]  /*9d50*/  FMUL R23, R78.reuse, R23 ;  /* 0x000000174e177220 */ /* 0x040fe20000400000 */
[----:B------:R1:W-:Y:S01]  /*9d60*/  STS.128 [R179+0xc400], R8 ;  /* 0x00c40008b3007388 */ /* 0x0003e20000000c00 */
[----:B------:R-:W-:Y:S01]  /*9d70*/  FFMA R18, R81, R99, R18 ;  /* 0x0000006351127223 */ /* 0x000fe20000000012 */
[----:B------:R-:W-:Y:S01]  /*9d80*/  F2FP.F16.F32.PACK_AB R16, R17, R16 ;  /* 0x000000101110723e */ /* 0x000fe200000000ff */
[----:B------:R-:W-:Y:S01]  /*9d90*/  FFMA R23, R81, R102, R23 ;  /* 0x0000006651177223 */ /* 0x000fe20000000017 */
[----:B------:R-:W-:Y:S02]  /*9da0*/  HADD2.F32 R104, -RZ, R106.H1_H1 ;  /* 0x3000006aff687230 */ /* 0x000fe40000004100 */
[C---:B------:R-:W-:Y:S01]  /*9db0*/  FMUL R20, R78.reuse, R24 ;  /* 0x000000184e147220 */ /* 0x040fe20000400000 */
[--C-:B------:R-:W-:Y:S02]  /*9dc0*/  HADD2.F32 R103, -RZ, R107.reuse.H0_H0 ;  /* 0x2000006bff677230 */ /* 0x100fe40000004100 */
[C---:B------:R-:W-:Y:S01]  /*9dd0*/  FMUL R21, R78.reuse, R25 ;  /* 0x000000194e157220 */ /* 0x040fe20000400000 */
[----:B------:R-:W-:Y:S01]  /*9de0*/  F2FP.F16.F32.PACK_AB R17, R23, R18 ;  /* 0x000000121711723e */ /* 0x000fe200000000ff */
[C---:B------:R-:W-:Y:S01]  /*9df0*/  FFMA R20, R81.reuse, R101, R20 ;  /* 0x0000006551147223 */ /* 0x040fe20000000014 */
[----:B------:R-:W-:Y:S02]  /*9e00*/  HADD2.F32 R106, -RZ, R107.H1_H1 ;  /* 0x3000006bff6a7230 */ /* 0x000fe40000004100 */
[----:B------:R-:W-:Y:S01]  /*9e10*/  FFMA R21, R81, R104, R21 ;  /* 0x0000006851157223 */ /* 0x000fe20000000015 */
[C---:B------:R-:W-:Y:S01]  /*9e20*/  FMUL R22, R78.reuse, R26 ;  /* 0x0000001a4e167220 */ /* 0x040fe20000400000 */
[--C-:B------:R-:W-:Y:S02]  /*9e30*/  HADD2.F32 R105, -RZ, R112.reuse.H0_H0 ;  /* 0x20000070ff697230 */ /* 0x100fe40000004100 */
[C---:B------:R-:W-:Y:S01]  /*9e40*/  FMUL R27, R78.reuse, R27 ;  /* 0x0000001b4e1b7220 */ /* 0x040fe20000400000 */
[----:B------:R-:W-:Y:S01]  /*9e50*/  HADD2.F32 R108, -RZ, R112.H1_H1 ;  /* 0x30000070ff6c7230 */ /* 0x000fe20000004100 */
[----:B------:R-:W-:Y:S01]  /*9e60*/  F2FP.F16.F32.PACK_AB R18, R21, R20 ;  /* 0x000000141512723e */ /* 0x000fe200000000ff */
[C---:B------:R-:W-:Y:S01]  /*9e70*/  FFMA R22, R81.reuse, R103, R22 ;  /* 0x0000006751167223 */ /* 0x040fe20000000016 */
        /* <DEDUP_REMOVED lines=9> */
[--C-:B------:R-:W-:Y:S01]  /*9f10*/  HADD2.F32 R109, -RZ, R114.reuse.H0_H0 ;  /* 0x20000072ff6d7230 */ /* 0x100fe20000004100 */
[----:B------:R1:W-:Y:S01]  /*9f20*/  STS.128 [R177+0xc400], R16 ;  /* 0x00c40010b1007388 */ /* 0x0003e20000000c00 */
        /* <DEDUP_REMOVED lines=69> */
[C---:B------:R-:W-:Y:S01]  /*a380*/  FFMA R45, R81.reuse, R128, R45 ;  /* 0x00000080512d7223 */ /* 0x040fe2000000002d */
[C---:B------:R-:W-:Y:S01]  /*a390*/  FMUL R46, R78.reuse, R50 ;  /* 0x000000324e2e7220 */ /* 0x040fe20000400000 */
[--C-:B------:R-:W-:Y:S02]  /*a3a0*/  HADD2.F32 R129, -RZ, R136.reuse.H0_H0 ;  /* 0x20000088ff817230 */ /* 0x100fe40000004100 */
[C---:B------:R-:W-:Y:S01]  /*a3b0*/  FMUL R51, R78.reuse, R51 ;  /* 0x000000334e337220 */ /* 0x040fe20000400000 */
[----:B------:R-:W-:Y:S02]  /*a3c0*/  HADD2.F32 R132, -RZ, R136.H1_H1 ;  /* 0x30000088ff847230 */ /* 0x000fe40000004100 */
[C---:B------:R-:W-:Y:S01]  /*a3d0*/  FMUL R48, R78.reuse, R52 ;  /* 0x000000344e307220 */ /* 0x040fe20000400000 */
[--C-:B------:R-:W-:Y:S02]  /*a3e0*/  HADD2.F32 R131, -RZ, R137.reuse.H0_H0 ;  /* 0x20000089ff837230 */ /* 0x100fe40000004100 */
[C---:B------:R-:W-:Y:S01]  /*a3f0*/  FMUL R49, R78.reuse, R53 ;  /* 0x000000354e317220 */ /* 0x040fe20000400000 */
[C---:B------:R-:W-:Y:S01]  /*a400*/  FFMA R46, R81.reuse, R127, R46 ;  /* 0x0000007f512e7223 */ /* 0x040fe2000000002e */
[----:B------:R-:W-:Y:S02]  /*a410*/  HADD2.F32 R134, -RZ, R137.H1_H1 ;  /* 0x30000089ff867230 */ /* 0x000fe40000004100 */
[C---:B------:R-:W-:Y:S01]  /*a420*/  FMUL R50, R78.reuse, R54 ;  /* 0x000000364e327220 */ /* 0x040fe20000400000 */
[C---:B------:R-:W-:Y:S01]  /*a430*/  FFMA R51, R81.reuse, R130, R51 ;  /* 0x0000008251337223 */ /* 0x040fe20000000033 */
        /* <DEDUP_REMOVED lines=11> */
[----:B------:R-:W-:Y:S01]  /*a4f0*/  FFMA R55, R81, R134, R55 ;  /* 0x0000008651377223 */ /* 0x000fe20000000037 */
[--C-:B------:R-:W-:Y:S02]  /*a500*/  HADD2.F32 R137, -RZ, R144.reuse.H0_H0 ;  /* 0x20000090ff897230 */ /* 0x100fe40000004100 */
[C---:B------:R-:W-:Y:S01]  /*a510*/  FMUL R59, R78.reuse, R59 ;  /* 0x0000003b4e3b7220 */ /* 0x040fe20000400000 */
[----:B------:R-:W-:Y:S01]  /*a520*/  F2FP.F16.F32.PACK_AB R42, R45, R44 ;  /* 0x0000002c2d2a723e */ /* 0x000fe200000000ff */
[----:B------:R-:W-:Y:S01]  /*a530*/  FFMA R52, R81, R133, R52 ;  /* 0x0000008551347223 */ /* 0x000fe20000000034 */
[----:B------:R-:W-:Y:S01]  /*a540*/  F2FP.F16.F32.PACK_AB R43, R51, R46 ;  /* 0x0000002e332b723e */ /* 0x000fe200000000ff */
[----:B------:R-:W-:Y:S02]  /*a550*/  HADD2.F32 R140, -RZ, R144.H1_H1 ;  /* 0x30000090ff8c7230 */ /* 0x000fe40000004100 */
[C---:B------:R-:W-:Y:S01]  /*a560*/  FMUL R56, R78.reuse, R60 ;  /* 0x0000003c4e387220 */ /* 0x040fe20000400000 */
[C---:B------:R-:W-:Y:S01]  /*a570*/  FFMA R53, R81.reuse, R136, R53 ;  /* 0x0000008851357223 */ /* 0x040fe20000000035 */
[--C-:B------:R-:W-:Y:S01]  /*a580*/  HADD2.F32 R139, -RZ, R145.reuse.H0_H0 ;  /* 0x20000091ff8b7230 */ /* 0x100fe20000004100 */
[----:B------:R1:W-:Y:S01]  /*a590*/  STS.128 [R182+0xc400], R40 ;  /* 0x00c40028b6007388 */ /* 0x0003e20000000c00 */
        /* <DEDUP_REMOVED lines=15> */
[----:B------:R-:W-:Y:S02]  /*a690*/  HADD2.F32 R146, -RZ, R147.H1_H1 ;  /* 0x30000093ff927230 */ /* 0x000fe40000004100 */
[C---:B------:R-:W-:Y:S01]  /*a6a0*/  FMUL R62, R78.reuse, R66 ;  /* 0x000000424e3e7220 */ /* 0x040fe20000400000 */
[----:B------:R-:W-:Y:S01]  /*a6b0*/  F2FP.F16.F32.PACK_AB R49, R55, R50 ;  /* 0x000000323731723e */ /* 0x000fe200000000ff */
        /* <DEDUP_REMOVED lines=31> */
.L_x_121:
[----:B------:R-:W-:Y:S05]  /*a8b0*/  BSYNC.RECONVERGENT B0 ;  /* 0x0000000000007941 */ /* 0x000fea0003800200 */
.L_x_120:
[----:B------:R-:W-:Y:S01]  /*a8c0*/  BAR.SYNC.DEFER_BLOCKING 0x1, 0x80 ;  /* 0x0042000000007b1d */ /* 0x000fe20000010000 */
[----:B------:R-:W-:Y:S01]  /*a8d0*/  UISETP.NE.AND UP0, UPT, UR49, -0x4, UPT ;  /* 0xfffffffc3100788c */ /* 0x000fe2000bf05270 */
[----:B------:R-:W-:Y:S08]  /*a8e0*/  IADD3 R76, PT, PT, R76, 0x1, RZ ;  /* 0x000000014c4c7810 */ /* 0x000ff00007ffe0ff */
[----:B------:R-:W-:Y:S05]  /*a8f0*/  BRA.U !UP0, `(.L_x_122) ;  /* 0x0000000108287547 */ /* 0x000fea000b800000 */
[----:B------:R-:W-:Y:S01]  /*a900*/  ISETP.NE.AND P0, PT, R176, RZ, PT ;  /* 0x000000ffb000720c */ /* 0x000fe20003f05270 */
[----:B------:R-:W-:Y:S01]  /*a910*/  IMAD.U32 R3, RZ, RZ, UR51 ;  /* 0x00000033ff037e24 */ /* 0x000fe2000f8e00ff */
[----:B------:R-:W-:Y:S01]  /*a920*/  UIADD3 UR51, UPT, UPT, UR51, 0x1, URZ ;  /* 0x0000000133337890 */ /* 0x000fe2000fffe0ff */
[----:B------:R-:W-:Y:S03]  /*a930*/  IMAD.U32 R0, RZ, RZ, UR37 ;  /* 0x00000025ff007e24 */ /* 0x000fe6000f8e00ff */
[----:B------:R-:W-:Y:S04]  /*a940*/  UISETP.NE.AND UP0, UPT, UR51, 0x4, UPT ;  /* 0x000000043300788c */ /* 0x000fe8000bf05270 */
[----:B------:R-:W-:Y:S03]  /*a950*/  USEL UR51, UR51, URZ, UP0 ;  /* 0x000000ff33337287 */ /* 0x000fe60008000000 */
[----:B------:R-:W-:Y:S05]  /*a960*/  @P0 LEA R3, R3, UR48, 0x3 ;  /* 0x0000003003030c11 */ /* 0x000fea000f8e18ff */
[----:B------:R-:W-:Y:S05]  /*a970*/  @P0 VIADD R3, R3, 0x50 ;  /* 0x0000005003030836 */ /* 0x000fea0000000000 */
[----:B------:R-:W-:Y:S04]  /*a980*/  @P0 PRMT R0, R0, 0x654, R3 ;  /* 0x0000065400000816 */ /* 0x000fe80000000003 */
[----:B------:R2:W-:Y:S03]  /*a990*/  @P0 SYNCS.ARRIVE.TRANS64.RED.A1T0 RZ, [R0+URZ], RZ ;  /* 0x000000ff00ff09a7 */ /* 0x0005e600081004ff */
.L_x_122:
[----:B------:R-:W-:Y:S01]  /*a9a0*/  ISETP.NE.AND P2, PT, R171, RZ, PT ;  /* 0x000000ffab00720c */ /* 0x000fe20003f45270 */
[----:B------:R-:W-:Y:S01]  /*a9b0*/  UIADD3 UR49, UPT, UPT, UR49, 0x4, URZ ;  /* 0x0000000431317890 */ /* 0x000fe2000fffe0ff */
[----:B------:R-:W-:Y:S01]  /*a9c0*/  ISETP.NE.AND P0, PT, R173, 0x2, PT ;  /* 0x00000002ad00780c */ /* 0x000fe20003f05270 */
[----:B------:R-:W-:Y:S01]  /*a9d0*/  IMAD.IADD R20, R75, 0x1, R154 ;  /* 0x000000014b147824 */ /* 0x000fe200078e029a */
[----:B------:R-:W-:Y:S01]  /*a9e0*/  ISETP.NE.AND P1, PT, R76, 0x2, PT ;  /* 0x000000024c00780c */ /* 0x000fe20003f25270 */
[----:B------:R-:W-:Y:S01]  /*a9f0*/  IMAD.IADD R21, R77, 0x1, R156 ;  /* 0x000000014d157824 */ /* 0x000fe200078e029c */
[----:B--2---:R-:W-:Y:S02]  /*aa00*/  SEL R0, RZ, 0x1, P0 ;  /* 0x00000001ff007807 */ /* 0x004fe40000000000 */
[----:B------:R-:W-:Y:S02]  /*aa10*/  SEL R3, RZ, 0x1, P1 ;  /* 0x00000001ff037807 */ /* 0x000fe40000800000 */
[----:B------:R-:W-:Y:S02]  /*aa20*/  LOP3.LUT R165, R165, R0, RZ, 0x3c, !PT ;  /* 0x00000000a5a57212 */ /* 0x000fe400078e3cff */
[----:B------:R-:W-:Y:S02]  /*aa30*/  LOP3.LUT R166, R166, R3, RZ, 0x3c, !PT ;  /* 0x00000003a6a67212 */ /* 0x000fe400078e3cff */
[----:B------:R-:W-:Y:S02]  /*aa40*/  @P2 R2UR UR36, R164 ;  /* 0x00000000a42422ca */ /* 0x000fe400000e0000 */
[----:B------:R-:W-:Y:S02]  /*aa50*/  SEL R173, R173, RZ, P0 ;  /* 0x000000ffadad7207 */ /* 0x000fe40000000000 */
[----:B------:R-:W-:Y:S01]  /*aa60*/  SEL R76, R76, RZ, P1 ;  /* 0x000000ff4c4c7207 */ /* 0x000fe20000800000 */
[----:B------:R-:W-:Y:S10]  /*aa70*/  @P2 BRA `(.L_x_123) ;  /* 0xffffffa0000c2947 */ /* 0x000ff4000383ffff */
[----:B------:R-:W-:-:S09]  /*aa80*/  UISETP.NE.AND UP0, UPT, UR50, URZ, UPT ;  /* 0x000000ff3200728c */ /* 0x000fd2000bf05270 */
[----:B------:R-:W-:Y:S05]  /*aa90*/  BRA.U !UP0, `(.L_x_124) ;  /* 0x0000000108487547 */ /* 0x000fea000b800000 */
[----:B------:R-:W2:Y:S02]  /*aaa0*/  LDCU.64 UR4, c[0x0][0x890] ;  /* 0x00011200ff0477ac */ /* 0x000ea40008000a00 */
[----:B--2---:R-:W-:-:S04]  /*aab0*/  UISETP.NE.U32.AND UP0, UPT, UR4, URZ, UPT ;  /* 0x000000ff0400728c */ /* 0x004fc8000bf05070 */
[----:B------:R-:W-:-:S09]  /*aac0*/  UISETP.NE.AND.EX UP0, UPT, UR5, URZ, UPT, UP0 ;  /* 0x000000ff0500728c */ /* 0x000fd2000bf05300 */
[----:B------:R-:W-:Y:S05]  /*aad0*/  BRA.U UP0, `(.L_x_125) ;  /* 0x00000001000c7547 */ /* 0x000fea000b800000 */
[----:B------:R-:W-:-:S13]  /*aae0*/  FSETP.NEU.AND P0, PT, R81, RZ, PT ;  /* 0x000000ff5100720b */ /* 0x000fda0003f0d000 */
[----:B------:R-:W-:Y:S05]  /*aaf0*/  @!P0 EXIT ;  /* 0x000000000000894d */ /* 0x000fea0003800000 */
[----:B------:R-:W-:Y:S05]  /*ab00*/  BRA `(.L_x_124) ;  /* 0x00000000002c7947 */ /* 0x000fea0003800000 */
.L_x_125:
[----:B------:R-:W-:Y:S01]  /*ab10*/  ISETP.NE.AND P0, PT, R172, RZ, PT ;  /* 0x000000ffac00720c */ /* 0x000fe20003f05270 */
[----:B------:R-:W-:-:S12]  /*ab20*/  BSSY.RECONVERGENT B0, `(.L_x_124) ;  /* 0x0000009000007945 */ /* 0x000fd80003800200 */
[----:B------:R-:W-:Y:S05]  /*ab30*/  @P0 BRA `(.L_x_126) ;  /* 0x0000000000140947 */ /* 0x000fea0003800000 */
[----:B------:R-:W2:Y:S02]  /*ab40*/  LDCU.64 UR4, c[0x0][0x888] ;  /* 0x00011100ff0477ac */ /* 0x000ea40008000a00 */
[----:B--2---:R-:W-:-:S04]  /*ab50*/  ISETP.NE.U32.AND P0, PT, RZ, UR4, PT ;  /* 0x00000004ff007c0c */ /* 0x004fc8000bf05070 */
[----:B------:R-:W-:-:S13]  /*ab60*/  ISETP.NE.AND.EX P0, PT, RZ, UR5, PT, P0 ;  /* 0x00000005ff007c0c */ /* 0x000fda000bf05300 */
[----:B------:R-:W-:Y:S05]  /*ab70*/  @!P0 EXIT ;  /* 0x000000000000894d */ /* 0x000fea0003800000 */
[----:B------:R-:W-:Y:S05]  /*ab80*/  BRA `(.L_x_127) ;  /* 0x0000000000087947 */ /* 0x000fea0003800000 */
.L_x_126:
[----:B------:R-:W-:-:S13]  /*ab90*/  FSETP.NEU.AND P0, PT, R81, RZ, PT ;  /* 0x000000ff5100720b */ /* 0x000fda0003f0d000 */
[----:B------:R-:W-:Y:S05]  /*aba0*/  @!P0 EXIT ;  /* 0x000000000000894d */ /* 0x000fea0003800000 */
.L_x_127:
[----:B------:R-:W-:Y:S05]  /*abb0*/  BSYNC.RECONVERGENT B0 ;  /* 0x0000000000007941 */ /* 0x000fea0003800200 */
.L_x_124:
[----:B------:R-:W-:Y:S01]  /*abc0*/  ULEA UR4, UR51, UR48, 0x3 ;  /* 0x0000003033047291 */ /* 0x000fe2000f8e18ff */
[----:B------:R-:W-:-:S04]  /*abd0*/  DEPBAR.LE SB0, 0x0 ;  /* 0x000080000000791a */ /* 0x000fc80000000000 */
[----:B------:R-:W-:-:S04]  /*abe0*/  UIADD3 UR4, UPT, UPT, UR4, 0x50, URZ ;  /* 0x0000005004047890 */ /* 0x000fc8000fffe0ff */
[----:B------:R-:W-:-:S09]  /*abf0*/  UPRMT UR4, UR37, 0x654, UR4 ;  /* 0x0000065425047896 */ /* 0x000fd20008000004 */
[----:B------:R-:W-:Y:S01]  /*ac00*/  SYNCS.ARRIVE.TRANS64.RED.A1T0 RZ, [UR4], RZ ;  /* 0x000000ffffff79a7 */ /* 0x000fe20008100404 */
[----:B------:R-:W-:Y:S05]  /*ac10*/  EXIT ;  /* 0x000000000000794d */ /* 0x000fea0003800000 */
.L_x_19:
[----:B--2---:R2:W1:Y:S02]  /*ac20*/  SYNCS.PHASECHK.TRANS64.TRYWAIT P0, [R3+URZ+0xd0], R2 ;  /* 0x0000d002030075a7 */ /* 0x00446400080011ff */
[----:B-1----:R-:W-:Y:S05]  /*ac30*/  @!P0 NANOSLEEP.SYNCS 0x989680 ;  /* 0x009896800000895d */ /* 0x002fea0003900000 */
[----:B------:R-:W1:Y:S02]  /*ac40*/  @!P0 SYNCS.PHASECHK.TRANS64 P0, [R3+URZ+0xd0], R2 ;  /* 0x0000d002030085a7 */ /* 0x000e6400080010ff */
[----:B-1----:R-:W-:Y:S05]  /*ac50*/  @!P0 BRA `(.L_x_19) ;  /* 0xfffffffc00f08947 */ /* 0x002fea000383ffff */
[----:B------:R-:W-:Y:S05]  /*ac60*/  BRA `(.L_x_128) ;  /* 0xffffff6800487947 */ /* 0x000fea000383ffff */
.L_x_22:
[----:B-1----:R-:W-:-:S07]  /*ac70*/  MOV R2, UR33 ;  /* 0x0000002100027c02 */ /* 0x002fce0008000f00 */
.L_x_129:
[----:B-1----:R1:W2:Y:S02]  /*ac80*/  SYNCS.PHASECHK.TRANS64.TRYWAIT P0, [R2+URZ+0x18], R5 ;  /* 0x00001805020075a7 */ /* 0x0022a400080011ff */
[----:B--2---:R-:W-:Y:S05]  /*ac90*/  @!P0 NANOSLEEP.SYNCS 0x989680 ;  /* 0x009896800000895d */ /* 0x004fea0003900000 */
[----:B------:R-:W2:Y:S02]  /*aca0*/  @!P0 SYNCS.PHASECHK.TRANS64 P0, [R2+URZ+0x18], R5 ;  /* 0x00001805020085a7 */ /* 0x000ea400080010ff */
[----:B--2---:R-:W-:Y:S05]  /*acb0*/  @!P0 BRA `(.L_x_129) ;  /* 0xfffffffc00f08947 */ /* 0x004fea000383ffff */
[----:B------:R-:W-:Y:S05]  /*acc0*/  BRA `(.L_x_21) ;  /* 0xffffff6800987947 */ /* 0x000fea000383ffff */
.L_x_28:
[----:B-1----:R-:W-:-:S07]  /*acd0*/  MOV R2, UR17 ;  /* 0x0000001100027c02 */ /* 0x002fce0008000f00 */
.L_x_130:
[----:B-1----:R1:W2:Y:S02]  /*ace0*/  SYNCS.PHASECHK.TRANS64.TRYWAIT P0, [R2+URZ+0x18], R5 ;  /* 0x00001805020075a7 */ /* 0x0022a400080011ff */
[----:B--2---:R-:W-:Y:S05]  /*acf0*/  @!P0 NANOSLEEP.SYNCS 0x989680 ;  /* 0x009896800000895d */ /* 0x004fea0003900000 */
[----:B------:R-:W2:Y:S02]  /*ad00*/  @!P0 SYNCS.PHASECHK.TRANS64 P0, [R2+URZ+0x18], R5 ;  /* 0x00001805020085a7 */ /* 0x000ea400080010ff */
[----:B--2---:R-:W-:Y:S05]  /*ad10*/  @!P0 BRA `(.L_x_130) ;  /* 0xfffffffc00f08947 */ /* 0x004fea000383ffff */
[----:B------:R-:W-:Y:S05]  /*ad20*/  BRA `(.L_x_27) ;  /* 0xffffff6c00407947 */ /* 0x000fea000383ffff */
.L_x_32:
[----:B-1----:R1:W2:Y:S02]  /*ad30*/  SYNCS.PHASECHK.TRANS64.TRYWAIT P0, [R2+URZ+0x80], R3 ;  /* 0x00008003020075a7 */ /* 0x0022a400080011ff */
[----:B--2---:R-:W-:Y:S05]  /*ad40*/  @!P0 NANOSLEEP.SYNCS 0x989680 ;  /* 0x009896800000895d */ /* 0x004fea0003900000 */
[----:B------:R-:W2:Y:S02]  /*ad50*/  @!P0 SYNCS.PHASECHK.TRANS64 P0, [R2+URZ+0x80], R3 ;  /* 0x00008003020085a7 */ /* 0x000ea400080010ff */
[----:B--2---:R-:W-:Y:S05]  /*ad60*/  @!P0 BRA `(.L_x_32) ;  /* 0xfffffffc00f08947 */ /* 0x004fea000383ffff */
[----:B------:R-:W-:Y:S05]  /*ad70*/  BRA `(.L_x_131) ;  /* 0xffffff6c00d07947 */ /* 0x000fea000383ffff */
.L_x_36:
[----:B----4-:R-:W-:-:S07]  /*ad80*/  MOV R0, UR5 ;  /* 0x0000000500007c02 */ /* 0x010fce0008000f00 */
.L_x_132:
[----:B-1----:R1:W2:Y:S02]  /*ad90*/  SYNCS.PHASECHK.TRANS64.TRYWAIT P0, [R0+URZ], R3 ;  /* 0x00000003000075a7 */ /* 0x0022a400080011ff */
[----:B--2---:R-:W-:Y:S05]  /*ada0*/  @!P0 NANOSLEEP.SYNCS 0x989680 ;  /* 0x009896800000895d */ /* 0x004fea0003900000 */
[----:B------:R-:W2:Y:S02]  /*adb0*/  @!P0 SYNCS.PHASECHK.TRANS64 P0, [R0+URZ], R3 ;  /* 0x00000003000085a7 */ /* 0x000ea400080010ff */
[----:B--2---:R-:W-:Y:S05]  /*adc0*/  @!P0 BRA `(.L_x_132) ;  /* 0xfffffffc00f08947 */ /* 0x004fea000383ffff */
[----:B------:R-:W-:Y:S05]  /*add0*/  BRA `(.L_x_133) ;  /* 0xffffff7400407947 */ /* 0x000fea000383ffff */
.L_x_37:
[----:B----4-:R-:W-:-:S07]  /*ade0*/  MOV R0, UR5 ;  /* 0x0000000500007c02 */ /* 0x010fce0008000f00 */
.L_x_134:
[----:B-1----:R1:W2:Y:S02]  /*adf0*/  SYNCS.PHASECHK.TRANS64.TRYWAIT P0, [R0+URZ], R3 ;  /* 0x00000003000075a7 */ /* 0x0022a400080011ff */
[----:B--2---:R-:W-:Y:S05]  /*ae00*/  @!P0 NANOSLEEP.SYNCS 0x989680 ;  /* 0x009896800000895d */ /* 0x004fea0003900000 */
[----:B------:R-:W2:Y:S02]  /*ae10*/  @!P0 SYNCS.PHASECHK.TRANS64 P0, [R0+URZ], R3 ;  /* 0x00000003000085a7 */ /* 0x000ea400080010ff */
[----:B--2---:R-:W-:Y:S05]  /*ae20*/  @!P0 BRA `(.L_x_134) ;  /* 0xfffffffc00f08947 */ /* 0x004fea000383ffff */
[----:B------:R-:W-:Y:S05]  /*ae30*/  BRA `(.L_x_135) ;  /* 0xffffff74004c7947 */ /* 0x000fea000383ffff */
.L_x_40:
[----:B-1----:R1:W2:Y:S02]  /*ae40*/  SYNCS.PHASECHK.TRANS64.TRYWAIT P0, [R0+URZ+0xc0], R5 ;  /* 0x0000c005000075a7 */ /* 0x0022a400080011ff */
[----:B--2---:R-:W-:Y:S05]  /*ae50*/  @!P0 NANOSLEEP.SYNCS 0x989680 ;  /* 0x009896800000895d */ /* 0x004fea0003900000 */
[----:B------:R-:W2:Y:S02]  /*ae60*/  @!P0 SYNCS.PHASECHK.TRANS64 P0, [R0+URZ+0xc0], R5 ;  /* 0x0000c005000085a7 */ /* 0x000ea400080010ff */
[----:B--2---:R-:W-:Y:S05]  /*ae70*/  @!P0 BRA `(.L_x_40) ;  /* 0xfffffffc00f08947 */ /* 0x004fea000383ffff */
[----:B------:R-:W-:Y:S05]  /*ae80*/  BRA `(.L_x_136) ;  /* 0xffffff7400a87947 */ /* 0x000fea000383ffff */
.L_x_41:
[----:B------:R-:W-:-:S07]  /*ae90*/  MOV R0, UR5 ;  /* 0x0000000500007c02 */ /* 0x000fce0008000f00 */
.L_x_137:
[----:B-1----:R1:W2:Y:S02]  /*aea0*/  SYNCS.PHASECHK.TRANS64.TRYWAIT P0, [R0+URZ+0x90], R5 ;  /* 0x00009005000075a7 */ /* 0x0022a400080011ff */
[----:B--2---:R-:W-:Y:S05]  /*aeb0*/  @!P0 NANOSLEEP.SYNCS 0x989680 ;  /* 0x009896800000895d */ /* 0x004fea0003900000 */
[----:B------:R-:W2:Y:S02]  /*aec0*/  @!P0 SYNCS.PHASECHK.TRANS64 P0, [R0+URZ+0x90], R5 ;  /* 0x00009005000085a7 */ /* 0x000ea400080010ff */
[----:B--2---:R-:W-:Y:S05]  /*aed0*/  @!P0 BRA `(.L_x_137) ;  /* 0xfffffffc00f08947 */ /* 0x004fea000383ffff */
[----:B------:R-:W-:Y:S05]  /*aee0*/  BRA `(.L_x_138) ;  /* 0xffffff7400b87947 */ /* 0x000fea000383ffff */
.L_x_42:
[----:B-1----:R1:W2:Y:S02]  /*aef0*/  SYNCS.PHASECHK.TRANS64.TRYWAIT P1, [R0+URZ+0x80], R5 ;  /* 0x00008005000075a7 */ /* 0x0022a400080211ff */
[----:B--2---:R-:W-:Y:S05]  /*af00*/  @!P1 NANOSLEEP.SYNCS 0x989680 ;  /* 0x009896800000995d */ /* 0x004fea0003900000 */
[----:B------:R-:W2:Y:S02]  /*af10*/  @!P1 SYNCS.PHASECHK.TRANS64 P1, [R0+URZ+0x80], R5 ;  /* 0x00008005000095a7 */ /* 0x000ea400080210ff */
[----:B--2---:R-:W-:Y:S05]  /*af20*/  @!P1 BRA `(.L_x_42) ;  /* 0xfffffffc00f09947 */ /* 0x004fea000383ffff */
[----:B------:R-:W-:Y:S05]  /*af30*/  BRA `(.L_x_139) ;  /* 0xffffff7400e87947 */ /* 0x000fea000383ffff */
.L_x_45:
[----:B------:R-:W-:-:S07]  /*af40*/  MOV R0, UR5 ;  /* 0x0000000500007c02 */ /* 0x000fce0008000f00 */
.L_x_140:
[----:B-1----:R1:W2:Y:S02]  /*af50*/  SYNCS.PHASECHK.TRANS64.TRYWAIT P0, [R0+URZ+0x90], R3 ;  /* 0x00009003000075a7 */ /* 0x0022a400080011ff */
[----:B--2---:R-:W-:Y:S05]  /*af60*/  @!P0 NANOSLEEP.SYNCS 0x989680 ;  /* 0x009896800000895d */ /* 0x004fea0003900000 */
[----:B------:R-:W2:Y:S02]  /*af70*/  @!P0 SYNCS.PHASECHK.TRANS64 P0, [R0+URZ+0x90], R3 ;  /* 0x00009003000085a7 */ /* 0x000ea400080010ff */
[----:B--2---:R-:W-:Y:S05]  /*af80*/  @!P0 BRA `(.L_x_140) ;  /* 0xfffffffc00f08947 */ /* 0x004fea000383ffff */
[----:B------:R-:W-:Y:S05]  /*af90*/  BRA `(.L_x_44) ;  /* 0xffffff78003c7947 */ /* 0x000fea000383ffff */
.L_x_52:
[----:B-1----:R1:W2:Y:S02]  /*afa0*/  SYNCS.PHASECHK.TRANS64.TRYWAIT P1, [R0+URZ+0x80], R5 ;  /* 0x00008005000075a7 */ /* 0x0022a400080211ff */
[----:B--2---:R-:W-:Y:S05]  /*afb0*/  @!P1 NANOSLEEP.SYNCS 0x989680 ;  /* 0x009896800000995d */ /* 0x004fea0003900000 */
[----:B------:R-:W2:Y:S02]  /*afc0*/  @!P1 SYNCS.PHASECHK.TRANS64 P1, [R0+URZ+0x80], R5 ;  /* 0x00008005000095a7 */ /* 0x000ea400080210ff */
[----:B--2---:R-:W-:Y:S05]  /*afd0*/  @!P1 BRA `(.L_x_52) ;  /* 0xfffffffc00f09947 */ /* 0x004fea000383ffff */
[----:B------:R-:W-:Y:S05]  /*afe0*/  BRA `(.L_x_141) ;  /* 0xffffff7c00ac7947 */ /* 0x000fea000383ffff */
.L_x_53:
[----:B------:R-:W-:-:S07]  /*aff0*/  MOV R3, UR7 ;  /* 0x0000000700037c02 */ /* 0x000fce0008000f00 */
.L_x_142:
[----:B-1----:R1:W2:Y:S02]  /*b000*/  SYNCS.PHASECHK.TRANS64.TRYWAIT P0, [R3+URZ+0xb0], R0 ;  /* 0x0000b000030075a7 */ /* 0x0022a400080011ff */
[----:B--2---:R-:W-:Y:S05]  /*b010*/  @!P0 NANOSLEEP.SYNCS 0x989680 ;  /* 0x009896800000895d */ /* 0x004fea0003900000 */
[----:B------:R-:W2:Y:S02]  /*b020*/  @!P0 SYNCS.PHASECHK.TRANS64 P0, [R3+URZ+0xb0], R0 ;  /* 0x0000b000030085a7 */ /* 0x000ea400080010ff */
[----:B--2---:R-:W-:Y:S05]  /*b030*/  @!P0 BRA `(.L_x_142) ;  /* 0xfffffffc00f08947 */ /* 0x004fea000383ffff */
[----:B------:R-:W-:Y:S05]  /*b040*/  BRA `(.L_x_143) ;  /* 0xffffff7c00e47947 */ /* 0x000fea000383ffff */
.L_x_56:
[----:B------:R-:W-:Y:S07]  /*b050*/  MOV R0, UR6 ;  /* 0x0000000600007c02 */ /* 0x000fee0008000f00 */
.L_x_144:
[----:B-1----:R1:W2:Y:S02]  /*b060*/  SYNCS.PHASECHK.TRANS64.TRYWAIT P0, [R0+URZ], R3 ;  /* 0x00000003000075a7 */ /* 0x0022a400080011ff */
[----:B--2---:R-:W-:Y:S05]  /*b070*/  @!P0 NANOSLEEP.SYNCS 0x989680 ;  /* 0x009896800000895d */ /* 0x004fea0003900000 */
[----:B------:R-:W2:Y:S02]  /*b080*/  @!P0 SYNCS.PHASECHK.TRANS64 P0, [R0+URZ], R3 ;  /* 0x00000003000085a7 */ /* 0x000ea400080010ff */
[----:B--2---:R-:W-:Y:S05]  /*b090*/  @!P0 BRA `(.L_x_144) ;  /* 0xfffffffc00f08947 */ /* 0x004fea000383ffff */
[----:B------:R-:W-:Y:S05]  /*b0a0*/  BRA `(.L_x_55) ;  /* 0xffffff8000007947 */ /* 0x000fea000383ffff */
.L_x_59:
[----:B------:R-:W-:-:S07]  /*b0b0*/  MOV R0, UR6 ;  /* 0x0000000600007c02 */ /* 0x000fce0008000f00 */
.L_x_145:
[----:B--2---:R2:W4:Y:S02]  /*b0c0*/  SYNCS.PHASECHK.TRANS64.TRYWAIT P0, [R0+URZ], R3 ;  /* 0x00000003000075a7 */ /* 0x00452400080011ff */
[----:B----4-:R-:W-:Y:S05]  /*b0d0*/  @!P0 NANOSLEEP.SYNCS 0x989680 ;  /* 0x009896800000895d */ /* 0x010fea0003900000 */
[----:B------:R-:W4:Y:S02]  /*b0e0*/  @!P0 SYNCS.PHASECHK.TRANS64 P0, [R0+URZ], R3 ;  /* 0x00000003000085a7 */ /* 0x000f2400080010ff */
[----:B----4-:R-:W-:Y:S05]  /*b0f0*/  @!P0 BRA `(.L_x_145) ;  /* 0xfffffffc00f08947 */ /* 0x010fea000383ffff */
[----:B------:R-:W-:Y:S05]  /*b100*/  BRA `(.L_x_146) ;  /* 0xffffff8000dc7947 */ /* 0x000fea000383ffff */
.L_x_60:
[----:B------:R-:W-:-:S07]  /*b110*/  MOV R0, UR7 ;  /* 0x0000000700007c02 */ /* 0x000fce0008000f00 */
.L_x_147:
[----:B-1----:R1:W2:Y:S02]  /*b120*/  SYNCS.PHASECHK.TRANS64.TRYWAIT P0, [R0+URZ], R3 ;  /* 0x00000003000075a7 */ /* 0x0022a400080011ff */
[----:B--2---:R-:W-:Y:S05]  /*b130*/  @!P0 NANOSLEEP.SYNCS 0x989680 ;  /* 0x009896800000895d */ /* 0x004fea0003900000 */
[----:B------:R-:W2:Y:S02]  /*b140*/  @!P0 SYNCS.PHASECHK.TRANS64 P0, [R0+URZ], R3 ;  /* 0x00000003000085a7 */ /* 0x000ea400080010ff */
[----:B--2---:R-:W-:Y:S05]  /*b150*/  @!P0 BRA `(.L_x_147) ;  /* 0xfffffffc00f08947 */ /* 0x004fea000383ffff */
[----:B------:R-:W-:Y:S05]  /*b160*/  BRA `(.L_x_148) ;  /* 0xffffff8000e87947 */ /* 0x000fea000383ffff */
.L_x_65:
[----:B--2---:R2:W3:Y:S02]  /*b170*/  SYNCS.PHASECHK.TRANS64.TRYWAIT P0, [R0+URZ+0x80], R3 ;  /* 0x00008003000075a7 */ /* 0x0044e400080011ff */
[----:B---3--:R-:W-:Y:S05]  /*b180*/  @!P0 NANOSLEEP.SYNCS 0x989680 ;  /* 0x009896800000895d */ /* 0x008fea0003900000 */
[----:B------:R-:W3:Y:S02]  /*b190*/  @!P0 SYNCS.PHASECHK.TRANS64 P0, [R0+URZ+0x80], R3 ;  /* 0x00008003000085a7 */ /* 0x000ee400080010ff */
[----:B---3--:R-:W-:Y:S05]  /*b1a0*/  @!P0 BRA `(.L_x_65) ;  /* 0xfffffffc00f08947 */ /* 0x008fea000383ffff */
[----:B------:R-:W-:Y:S05]  /*b1b0*/  BRA `(.L_x_149) ;  /* 0xffffff8400f47947 */ /* 0x000fea000383ffff */
.L_x_68:
[----:B------:R-:W-:Y:S07]  /*b1c0*/  MOV R0, UR7 ;  /* 0x0000000700007c02 */ /* 0x000fee0008000f00 */
.L_x_150:
[----:B--2---:R2:W3:Y:S02]  /*b1d0*/  SYNCS.PHASECHK.TRANS64.TRYWAIT P0, [R0+URZ+0x78], R3 ;  /* 0x00007803000075a7 */ /* 0x0044e400080011ff */
[----:B---3--:R-:W-:Y:S05]  /*b1e0*/  @!P0 NANOSLEEP.SYNCS 0x989680 ;  /* 0x009896800000895d */ /* 0x008fea0003900000 */
[----:B------:R-:W3:Y:S02]  /*b1f0*/  @!P0 SYNCS.PHASECHK.TRANS64 P0, [R0+URZ+0x78], R3 ;  /* 0x00007803000085a7 */ /* 0x000ee400080010ff */
[----:B---3--:R-:W-:Y:S05]  /*b200*/  @!P0 BRA `(.L_x_150) ;  /* 0xfffffffc00f08947 */ /* 0x008fea000383ffff */
[----:B------:R-:W-:Y:S05]  /*b210*/  BRA `(.L_x_67) ;  /* 0xffffff8800d47947 */ /* 0x000fea000383ffff */
.L_x_71:
[----:B------:R-:W-:Y:S07]  /*b220*/  MOV R3, UR7 ;  /* 0x0000000700037c02 */ /* 0x000fee0008000f00 */
.L_x_151:
[----:B-1----:R1:W2:Y:S02]  /*b230*/  SYNCS.PHASECHK.TRANS64.TRYWAIT P0, [R3+URZ+0x50], R12 ;  /* 0x0000500c030075a7 */ /* 0x0022a400080011ff */
[----:B--2---:R-:W-:Y:S05]  /*b240*/  @!P0 NANOSLEEP.SYNCS 0x989680 ;  /* 0x009896800000895d */ /* 0x004fea0003900000 */
[----:B------:R-:W2:Y:S02]  /*b250*/  @!P0 SYNCS.PHASECHK.TRANS64 P0, [R3+URZ+0x50], R12 ;  /* 0x0000500c030085a7 */ /* 0x000ea400080010ff */
[----:B--2---:R-:W-:Y:S05]  /*b260*/  @!P0 BRA `(.L_x_151) ;  /* 0xfffffffc00f08947 */ /* 0x004fea000383ffff */
[----:B------:R-:W-:Y:S05]  /*b270*/  BRA `(.L_x_152) ;  /* 0xffffff8c004c7947 */ /* 0x000fea000383ffff */
.L_x_72:
[----:B-1----:R-:W-:Y:S07]  /*b280*/  MOV R3, UR7 ;  /* 0x0000000700037c02 */ /* 0x002fee0008000f00 */
.L_x_153:
[----:B-1----:R1:W2:Y:S02]  /*b290*/  SYNCS.PHASECHK.TRANS64.TRYWAIT P0, [R3+URZ+0x58], R12 ;  /* 0x0000580c030075a7 */ /* 0x0022a400080011ff */
[----:B--2---:R-:W-:Y:S05]  /*b2a0*/  @!P0 NANOSLEEP.SYNCS 0x989680 ;  /* 0x009896800000895d */ /* 0x004fea0003900000 */
[----:B------:R-:W2:Y:S02]  /*b2b0*/  @!P0 SYNCS.PHASECHK.TRANS64 P0, [R3+URZ+0x58], R12 ;  /* 0x0000580c030085a7 */ /* 0x000ea400080010ff */
[----:B--2---:R-:W-:Y:S05]  /*b2c0*/  @!P0 BRA `(.L_x_153) ;  /* 0xfffffffc00f08947 */ /* 0x004fea000383ffff */
[----:B------:R-:W-:Y:S05]  /*b2d0*/  BRA `(.L_x_154) ;  /* 0xffffff8c00887947 */ /* 0x000fea000383ffff */
.L_x_73:
[----:B-1----:R-:W-:Y:S07]  /*b2e0*/  MOV R3, UR7 ;  /* 0x0000000700037c02 */ /* 0x002fee0008000f00 */
.L_x_155:
[----:B-1----:R1:W2:Y:S02]  /*b2f0*/  SYNCS.PHASECHK.TRANS64.TRYWAIT P0, [R3+URZ+0x60], R12 ;  /* 0x0000600c030075a7 */ /* 0x0022a400080011ff */
[----:B--2---:R-:W-:Y:S05]  /*b300*/  @!P0 NANOSLEEP.SYNCS 0x989680 ;  /* 0x009896800000895d */ /* 0x004fea0003900000 */
[----:B------:R-:W2:Y:S02]  /*b310*/  @!P0 SYNCS.PHASECHK.TRANS64 P0, [R3+URZ+0x60], R12 ;  /* 0x0000600c030085a7 */ /* 0x000ea400080010ff */
[----:B--2---:R-:W-:Y:S05]  /*b320*/  @!P0 BRA `(.L_x_155) ;  /* 0xfffffffc00f08947 */ /* 0x004fea000383ffff */
[----:B------:R-:W-:Y:S05]  /*b330*/  BRA `(.L_x_156) ;  /* 0xffffff8c00d07947 */ /* 0x000fea000383ffff */
.L_x_74:
[----:B------:R-:W-:Y:S07]  /*b340*/  MOV R3, UR7 ;  /* 0x0000000700037c02 */ /* 0x000fee0008000f00 */
.L_x_157:
[----:B-1----:R1:W2:Y:S02]  /*b350*/  SYNCS.PHASECHK.TRANS64.TRYWAIT P0, [R3+URZ+0x68], R12 ;  /* 0x0000680c030075a7 */ /* 0x0022a400080011ff */
[----:B--2---:R-:W-:Y:S05]  /*b360*/  @!P0 NANOSLEEP.SYNCS 0x989680 ;  /* 0x009896800000895d */ /* 0x004fea0003900000 */
[----:B------:R-:W2:Y:S02]  /*b370*/  @!P0 SYNCS.PHASECHK.TRANS64 P0, [R3+URZ+0x68], R12 ;  /* 0x0000680c030085a7 */ /* 0x000ea400080010ff */
[----:B--2---:R-:W-:Y:S05]  /*b380*/  @!P0 BRA `(.L_x_157) ;  /* 0xfffffffc00f08947 */ /* 0x004fea000383ffff */
[----:B------:R-:W-:Y:S05]  /*b390*/  BRA `(.L_x_158) ;  /* 0xffffff9000587947 */ /* 0x000fea000383ffff */
.L_x_76:
[----:B------:R-:W-:-:S07]  /*b3a0*/  MOV R0, UR7 ;  /* 0x0000000700007c02 */ /* 0x000fce0008000f00 */
.L_x_159:
[----:B-1----:R1:W3:Y:S02]  /*b3b0*/  SYNCS.PHASECHK.TRANS64.TRYWAIT P0, [R0+URZ+0x50], R3 ;  /* 0x00005003000075a7 */ /* 0x0022e400080011ff */
[----:B---3--:R-:W-:Y:S05]  /*b3c0*/  @!P0 NANOSLEEP.SYNCS 0x989680 ;  /* 0x009896800000895d */ /* 0x008fea0003900000 */
[----:B------:R-:W3:Y:S02]  /*b3d0*/  @!P0 SYNCS.PHASECHK.TRANS64 P0, [R0+URZ+0x50], R3 ;  /* 0x00005003000085a7 */ /* 0x000ee400080010ff */
[----:B---3--:R-:W-:Y:S05]  /*b3e0*/  @!P0 BRA `(.L_x_159) ;  /* 0xfffffffc00f08947 */ /* 0x008fea000383ffff */
[----:B------:R-:W-:Y:S05]  /*b3f0*/  BRA `(.L_x_160) ;  /* 0xffffff9000c87947 */ /* 0x000fea000383ffff */
.L_x_77:
[----:B-1----:R-:W-:-:S07]  /*b400*/  MOV R0, UR7 ;  /* 0x0000000700007c02 */ /* 0x002fce0008000f00 */
.L_x_161:
[----:B-1----:R1:W3:Y:S02]  /*b410*/  SYNCS.PHASECHK.TRANS64.TRYWAIT P0, [R0+URZ+0x58], R3 ;  /* 0x00005803000075a7 */ /* 0x0022e400080011ff */
[----:B---3--:R-:W-:Y:S05]  /*b420*/  @!P0 NANOSLEEP.SYNCS 0x989680 ;  /* 0x009896800000895d */ /* 0x008fea0003900000 */
[----:B------:R-:W3:Y:S02]  /*b430*/  @!P0 SYNCS.PHASECHK.TRANS64 P0, [R0+URZ+0x58], R3 ;  /* 0x00005803000085a7 */ /* 0x000ee400080010ff */
[----:B---3--:R-:W-:Y:S05]  /*b440*/  @!P0 BRA `(.L_x_161) ;  /* 0xfffffffc00f08947 */ /* 0x008fea000383ffff */
[----:B------:R-:W-:Y:S05]  /*b450*/  BRA `(.L_x_162) ;  /* 0xffffff9000b87947 */ /* 0x000fea000383ffff */
.L_x_78:
[----:B-1----:R-:W-:-:S07]  /*b460*/  MOV R0, UR7 ;  /* 0x0000000700007c02 */ /* 0x002fce0008000f00 */
.L_x_163:
[----:B-1----:R1:W3:Y:S02]  /*b470*/  SYNCS.PHASECHK.TRANS64.TRYWAIT P0, [R0+URZ+0x60], R3 ;  /* 0x00006003000075a7 */ /* 0x0022e400080011ff */
[----:B---3--:R-:W-:Y:S05]  /*b480*/  @!P0 NANOSLEEP.SYNCS 0x989680 ;  /* 0x009896800000895d */ /* 0x008fea0003900000 */
[----:B------:R-:W3:Y:S02]  /*b490*/  @!P0 SYNCS.PHASECHK.TRANS64 P0, [R0+URZ+0x60], R3 ;  /* 0x00006003000085a7 */ /* 0x000ee400080010ff */
[----:B---3--:R-:W-:Y:S05]  /*b4a0*/  @!P0 BRA `(.L_x_163) ;  /* 0xfffffffc00f08947 */ /* 0x008fea000383ffff */
[----:B------:R-:W-:Y:S05]  /*b4b0*/  BRA `(.L_x_164) ;  /* 0xffffff9000a87947 */ /* 0x000fea000383ffff */
.L_x_80:
[----:B--2---:R2:W4:Y:S02]  /*b4c0*/  SYNCS.PHASECHK.TRANS64.TRYWAIT P0, [R0+URZ+0x80], R3 ;  /* 0x00008003000075a7 */ /* 0x00452400080011ff */
[----:B----4-:R-:W-:Y:S05]  /*b4d0*/  @!P0 NANOSLEEP.SYNCS 0x989680 ;  /* 0x009896800000895d */ /* 0x010fea0003900000 */
[----:B------:R-:W4:Y:S02]  /*b4e0*/  @!P0 SYNCS.PHASECHK.TRANS64 P0, [R0+URZ+0x80], R3 ;  /* 0x00008003000085a7 */ /* 0x000f2400080010ff */
[----:B----4-:R-:W-:Y:S05]  /*b4f0*/  @!P0 BRA `(.L_x_80) ;  /* 0xfffffffc00f08947 */ /* 0x010fea000383ffff */
[----:B------:R-:W-:Y:S05]  /*b500*/  BRA `(.L_x_165) ;  /* 0xffffff94007c7947 */ /* 0x000fea000383ffff */
.L_x_91:
[----:B-1----:R-:W-:Y:S04]  /*b510*/  MOV R3, UR48 ;  /* 0x0000003000037c02 */ /* 0x002fe80008000f00 */
[----:B------:R1:W3:Y:S03]  /*b520*/  SYNCS.PHASECHK.TRANS64.TRYWAIT P1, [R3+URZ+0x30], R4 ;  /* 0x00003004030075a7 */ /* 0x0002e600080211ff */
[----:B---3--:R-:W-:Y:S05]  /*b530*/  @!P1 NANOSLEEP.SYNCS 0x989680 ;  /* 0x009896800000995d */ /* 0x008fea0003900000 */
[----:B------:R-:W3:Y:S02]  /*b540*/  @!P1 SYNCS.PHASECHK.TRANS64 P1, [R3+URZ+0x30], R4 ;  /* 0x00003004030095a7 */ /* 0x000ee400080210ff */
[----:B---3--:R-:W-:Y:S05]  /*b550*/  @!P1 BRA `(.L_x_91) ;  /* 0xfffffffc00ec9947 */ /* 0x008fea000383ffff */
[----:B------:R-:W-:Y:S05]  /*b560*/  BRA `(.L_x_90) ;  /* 0xffffffa000d07947 */ /* 0x000fea000383ffff */
.L_x_93:
[----:B-1----:R1:W4:Y:S02]  /*b570*/  SYNCS.PHASECHK.TRANS64.TRYWAIT P0, [R87+URZ+0xa0], R0 ;  /* 0x0000a000570075a7 */ /* 0x00232400080011ff */
[----:B----4-:R-:W-:Y:S05]  /*b580*/  @!P0 NANOSLEEP.SYNCS 0x989680 ;  /* 0x009896800000895d */ /* 0x010fea0003900000 */
[----:B------:R-:W4:Y:S02]  /*b590*/  @!P0 SYNCS.PHASECHK.TRANS64 P0, [R87+URZ+0xa0], R0 ;  /* 0x0000a000570085a7 */ /* 0x000f2400080010ff */
[----:B----4-:R-:W-:Y:S05]  /*b5a0*/  @!P0 BRA `(.L_x_93) ;  /* 0xfffffffc00f08947 */ /* 0x010fea000383ffff */
[----:B------:R-:W-:Y:S05]  /*b5b0*/  BRA `(.L_x_92) ;  /* 0xffffffa400307947 */ /* 0x000fea000383ffff */
.L_x_102:
[----:B--2---:R2:W3:Y:S02]  /*b5c0*/  SYNCS.PHASECHK.TRANS64.TRYWAIT P0, [R3+URZ+0x30], R0 ;  /* 0x00003000030075a7 */ /* 0x0044e400080011ff */
[----:B---3--:R-:W-:Y:S05]  /*b5d0*/  @!P0 NANOSLEEP.SYNCS 0x989680 ;  /* 0x009896800000895d */ /* 0x008fea0003900000 */
[----:B------:R-:W3:Y:S02]  /*b5e0*/  @!P0 SYNCS.PHASECHK.TRANS64 P0, [R3+URZ+0x30], R0 ;  /* 0x00003000030085a7 */ /* 0x000ee400080010ff */
[----:B---3--:R-:W-:Y:S05]  /*b5f0*/  @!P0 BRA `(.L_x_102) ;  /* 0xfffffffc00f08947 */ /* 0x008fea000383ffff */
[----:B------:R-:W-:Y:S05]  /*b600*/  BRA `(.L_x_101) ;  /* 0xffffffb400f87947 */ /* 0x000fea000383ffff */
.L_x_110:
[----:B--2---:R2:W3:Y:S02]  /*b610*/  SYNCS.PHASECHK.TRANS64.TRYWAIT P0, [R0+URZ+0x30], R7 ;  /* 0x00003007000075a7 */ /* 0x0044e400080011ff */
[----:B---3--:R-:W-:Y:S05]  /*b620*/  @!P0 NANOSLEEP.SYNCS 0x989680 ;  /* 0x009896800000895d */ /* 0x008fea0003900000 */
[----:B------:R-:W3:Y:S02]  /*b630*/  @!P0 SYNCS.PHASECHK.TRANS64 P0, [R0+URZ+0x30], R7 ;  /* 0x00003007000085a7 */ /* 0x000ee400080010ff */
[----:B---3--:R-:W-:Y:S05]  /*b640*/  @!P0 BRA `(.L_x_110) ;  /* 0xfffffffc00f08947 */ /* 0x008fea000383ffff */
[----:B------:R-:W-:Y:S05]  /*b650*/  BRA `(.L_x_109) ;  /* 0xffffffc800ec7947 */ /* 0x000fea000383ffff */
.L_x_118:
[----:B-1----:R1:W2:Y:S02]  /*b660*/  SYNCS.PHASECHK.TRANS64.TRYWAIT P0, [R3+URZ+0x30], R0 ;  /* 0x00003000030075a7 */ /* 0x0022a400080011ff */
[----:B--2---:R-:W-:Y:S05]  /*b670*/  @!P0 NANOSLEEP.SYNCS 0x989680 ;  /* 0x009896800000895d */ /* 0x004fea0003900000 */
[----:B------:R-:W2:Y:S02]  /*b680*/  @!P0 SYNCS.PHASECHK.TRANS64 P0, [R3+URZ+0x30], R0 ;  /* 0x00003000030085a7 */ /* 0x000ea400080010ff */
[----:B--2---:R-:W-:Y:S05]  /*b690*/  @!P0 BRA `(.L_x_118) ;  /* 0xfffffffc00f08947 */ /* 0x004fea000383ffff */
[----:B------:R-:W-:Y:S05]  /*b6a0*/  BRA `(.L_x_117) ;  /* 0xffffffdc00e07947 */ /* 0x000fea000383ffff */
        .weak           $__internal_0_$__cuda_sm10x_tcgen05_guardrail_trap_col_being_dealloced_not_returned_by_alloc
        .type           $__internal_0_$__cuda_sm10x_tcgen05_guardrail_trap_col_being_dealloced_not_returned_by_alloc,@function
        .size           $__internal_0_$__cuda_sm10x_tcgen05_guardrail_trap_col_being_dealloced_not_returned_by_alloc,($__internal_1_$__cuda_sm10x_tcgen05_guardrail_trap_phase_invalid_during_alloc - $__internal_0_$__cuda_sm10x_tcgen05_guardrail_trap_col_being_dealloced_not_returned_by_alloc)
$__internal_0_$__cuda_sm10x_tcgen05_guardrail_trap_col_being_dealloced_not_returned_by_alloc:
[----:B------:R-:W-:Y:S05]  /*b6b0*/  BPT.TRAP 0x1 ;  /* 0x000000040000795c */ /* 0x000fea0000300000 */
[----:B------:R-:W-:-:S04]  /*b6c0*/  HFMA2 R3, -RZ, RZ, 0, 0 ;  /* 0x00000000ff037431 */ /* 0x000fc800000001ff */
[----:B------:R-:W-:Y:S05]  /*b6d0*/  RET.REL.NODEC R2 `(_ZN7cutlass13device_kernelINS_4gemm6kernel13GemmUniversalIN4cute5tupleIJiiiiEEENS1_10collective13CollectiveMmaINS1_35MainloopSm100TmaUmmaWarpSpecializedILi3ELi2ELi2ENS5_IJNS4_1CILi1EEESB_SB_EEEEENS5_IJNSA_ILi128EEENSA_ILi256EEENSA_ILi64EEEEEENS_6half_tENS5_IJlSB_lEEESI_SJ_NS4_8TiledMMAINS4_8MMA_AtomIJNS4_20SM100_MMA_F16BF16_SSISI_SI_fLi128ELi256ELNS4_4UMMA5MajorE0ELSO_0ELNSN_7ScaleInE0ELSP_0EEEEEENS4_6LayoutISC_NS5_IJNSA_ILi0EEEST_ST_EEEEENS5_IJNS4_10UnderscoreESW_SW_EEEEENS4_13SM90_TMA_LOADENS4_14ComposedLayoutINS4_7SwizzleILi3ELi4ELi3EEENS4_18smem_ptr_flag_bitsILi16EEENSS_INS5_IJNSA_ILi8EEESG_EEENS5_IJSG_SB_EEEEEEEvNS4_8identityESZ_S19_vS1A_EENS_8epilogue10collective18CollectiveEpilogueINS1C_23Sm100TmaWarpSpecializedILi4ELi2ELi64ELb1ELb0EEEJSH_NS5_IJNSS_ISE_SB_EENSS_ISG_SB_EEEEESI_SJ_SI_SJ_NS1C_6fusion15FusionCallbacksIS1G_NS1K_17LinearCombinationISI_fSI_fLNS_15FloatRoundStyleE2EEESH_S1J_JEEENS4_5SM1004TMEM4LOAD26SM100_TMEM_LOAD_32dp32b64xESZ_S19_NS4_39AutoVectorizingCopyWithAssumedAlignmentILi128EEENS4_14SM90_TMA_STOREES19_S1V_S1V_EEEvvEEEEvNT_6ParamsE) ;  /* 0xffffff4802487950 */ /* 0x000fea0003c3ffff */
        .weak           $__internal_1_$__cuda_sm10x_tcgen05_guardrail_trap_phase_invalid_during_alloc
        .type           $__internal_1_$__cuda_sm10x_tcgen05_guardrail_trap_phase_invalid_during_alloc,@function
        .size           $__internal_1_$__cuda_sm10x_tcgen05_guardrail_trap_phase_invalid_during_alloc,($__internal_2_$__cuda_sm10x_tcgen05_guardrail_trap_unallocated_columns_being_dealloced - $__internal_1_$__cuda_sm10x_tcgen05_guardrail_trap_phase_invalid_during_alloc)
$__internal_1_$__cuda_sm10x_tcgen05_guardrail_trap_phase_invalid_during_alloc:
[----:B------:R-:W-:Y:S05]  /*b6e0*/  BPT.TRAP 0x1 ;  /* 0x000000040000795c */ /* 0x000fea0000300000 */
[----:B------:R-:W-:-:S04]  /*b6f0*/  MOV R3, 0x0 ;  /* 0x0000000000037802 */ /* 0x000fc80000000f00 */
[----:B------:R-:W-:Y:S05]  /*b700*/  RET.REL.NODEC R2 `(_ZN7cutlass13device_kernelINS_4gemm6kernel13GemmUniversalIN4cute5tupleIJiiiiEEENS1_10collective13CollectiveMmaINS1_35MainloopSm100TmaUmmaWarpSpecializedILi3ELi2ELi2ENS5_IJNS4_1CILi1EEESB_SB_EEEEENS5_IJNSA_ILi128EEENSA_ILi256EEENSA_ILi64EEEEEENS_6half_tENS5_IJlSB_lEEESI_SJ_NS4_8TiledMMAINS4_8MMA_AtomIJNS4_20SM100_MMA_F16BF16_SSISI_SI_fLi128ELi256ELNS4_4UMMA5MajorE0ELSO_0ELNSN_7ScaleInE0ELSP_0EEEEEENS4_6LayoutISC_NS5_IJNSA_ILi0EEEST_ST_EEEEENS5_IJNS4_10UnderscoreESW_SW_EEEEENS4_13SM90_TMA_LOADENS4_14ComposedLayoutINS4_7SwizzleILi3ELi4ELi3EEENS4_18smem_ptr_flag_bitsILi16EEENSS_INS5_IJNSA_ILi8EEESG_EEENS5_IJSG_SB_EEEEEEEvNS4_8identityESZ_S19_vS1A_EENS_8epilogue10collective18CollectiveEpilogueINS1C_23Sm100TmaWarpSpecializedILi4ELi2ELi64ELb1ELb0EEEJSH_NS5_IJNSS_ISE_SB_EENSS_ISG_SB_EEEEESI_SJ_SI_SJ_NS1C_6fusion15FusionCallbacksIS1G_NS1K_17LinearCombinationISI_fSI_fLNS_15FloatRoundStyleE2EEESH_S1J_JEEENS4_5SM1004TMEM4LOAD26SM100_TMEM_LOAD_32dp32b64xESZ_S19_NS4_39AutoVectorizingCopyWithAssumedAlignmentILi128EEENS4_14SM90_TMA_STOREES19_S1V_S1V_EEEvvEEEEvNT_6ParamsE) ;  /* 0xffffff48023c7950 */ /* 0x000fea0003c3ffff */
        .weak           $__internal_2_$__cuda_sm10x_tcgen05_guardrail_trap_unallocated_columns_being_dealloced
        .type           $__internal_2_$__cuda_sm10x_tcgen05_guardrail_trap_unallocated_columns_being_dealloced,@function
        .size           $__internal_2_$__cuda_sm10x_tcgen05_guardrail_trap_unallocated_columns_being_dealloced,(.L_x_167 - $__internal_2_$__cuda_sm10x_tcgen05_guardrail_trap_unallocated_columns_being_dealloced)
$__internal_2_$__cuda_sm10x_tcgen05_guardrail_trap_unallocated_columns_being_dealloced:
[----:B------:R-:W-:Y:S05]  /*b710*/  BPT.TRAP 0x1 ;  /* 0x000000040000795c */ /* 0x000fea0000300000 */
[----:B------:R-:W-:-:S04]  /*b720*/  HFMA2 R3, -RZ, RZ, 0, 0 ;  /* 0x00000000ff037431 */ /* 0x000fc800000001ff */
[----:B------:R-:W-:Y:S05]  /*b730*/  RET.REL.NODEC R2 `(_ZN7cutlass13device_kernelINS_4gemm6kernel13GemmUniversalIN4cute5tupleIJiiiiEEENS1_10collective13CollectiveMmaINS1_35MainloopSm100TmaUmmaWarpSpecializedILi3ELi2ELi2ENS5_IJNS4_1CILi1EEESB_SB_EEEEENS5_IJNSA_ILi128EEENSA_ILi256EEENSA_ILi64EEEEEENS_6half_tENS5_IJlSB_lEEESI_SJ_NS4_8TiledMMAINS4_8MMA_AtomIJNS4_20SM100_MMA_F16BF16_SSISI_SI_fLi128ELi256ELNS4_4UMMA5MajorE0ELSO_0ELNSN_7ScaleInE0ELSP_0EEEEEENS4_6LayoutISC_NS5_IJNSA_ILi0EEEST_ST_EEEEENS5_IJNS4_10UnderscoreESW_SW_EEEEENS4_13SM90_TMA_LOADENS4_14ComposedLayoutINS4_7SwizzleILi3ELi4ELi3EEENS4_18smem_ptr_flag_bitsILi16EEENSS_INS5_IJNSA_ILi8EEESG_EEENS5_IJSG_SB_EEEEEEEvNS4_8identityESZ_S19_vS1A_EENS_8epilogue10collective18CollectiveEpilogueINS1C_23Sm100TmaWarpSpecializedILi4ELi2ELi64ELb1ELb0EEEJSH_NS5_IJNSS_ISE_SB_EENSS_ISG_SB_EEEEESI_SJ_SI_SJ_NS1C_6fusion15FusionCallbacksIS1G_NS1K_17LinearCombinationISI_fSI_fLNS_15FloatRoundStyleE2EEESH_S1J_JEEENS4_5SM1004TMEM4LOAD26SM100_TMEM_LOAD_32dp32b64xESZ_S19_NS4_39AutoVectorizingCopyWithAssumedAlignmentILi128EEENS4_14SM90_TMA_STOREES19_S1V_S1V_EEEvvEEEEvNT_6ParamsE) ;  /* 0xffffff4802307950 */ /* 0x000fea0003c3ffff */
.L_x_166:
[----:B------:R-:W-:-:S00]  /*b740*/  BRA `(.L_x_166) ;  /* 0xfffffffc00fc7947 */ /* 0x000fc0000383ffff */
[----:B------:R-:W-:-:S00]  /*b750*/  NOP ;  /* 0x0000000000007918 */ /* 0x000fc00000000000 */
        /* <DEDUP_REMOVED lines=10> */
.L_x_167:


//--------------------- .nv.global.init           --------------------------
	.section	.nv.global.init,"aw",@progbits
.nv.global.init:
	.type		$str$27,@object
	.size		$str$27,($str$28 - $str$27)
$str$27:
        /*0000*/ 	.byte	0x28, 0x61, 0x64, 0x64, 0x72, 0x65, 0x73, 0x73, 0x20, 0x26, 0x20, 0x6d, 0x61, 0x73, 0x6b, 0x29
        /*0010*/ 	.byte	0x20, 0x3d, 0x3d, 0x20, 0x30, 0x00
	.type		$str$28,@object
	.size		$str$28,($str$26 - $str$28)
$str$28:
        /*0016*/ 	.byte	0x2f, 0x74, 0x6d, 0x70, 0x2f, 0x63, 0x75, 0x74, 0x6c, 0x61, 0x73, 0x73, 0x5f, 0x73, 0x77, 0x65
        /*0026*/ 	.byte	0x65, 0x70, 0x5f, 0x73, 0x72, 0x63, 0x2f, 0x69, 0x6e, 0x63, 0x6c, 0x75, 0x64, 0x65, 0x2f, 0x63
        /*0036*/ 	.byte	0x75, 0x74, 0x65, 0x2f, 0x70, 0x6f, 0x69, 0x6e, 0x74, 0x65, 0x72, 0x5f, 0x66, 0x6c, 0x61, 0x67
        /*0046*/ 	.byte	0x67, 0x65, 0x64, 0x2e, 0x68, 0x70, 0x70, 0x00
	.type		$str$26,@object
	.size		$str$26,($str$25 - $str$26)
$str$26:
        /*004e*/ 	.byte	0x2f, 0x74, 0x6d, 0x70, 0x2f, 0x63, 0x75, 0x74, 0x6c, 0x61, 0x73, 0x73, 0x5f, 0x73, 0x77, 0x65
        /*005e*/ 	.byte	0x65, 0x70, 0x5f, 0x73, 0x72, 0x63, 0x2f, 0x69, 0x6e, 0x63, 0x6c, 0x75, 0x64, 0x65, 0x2f, 0x63
        /*006e*/ 	.byte	0x75, 0x74, 0x65, 0x2f, 0x61, 0x74, 0x6f, 0x6d, 0x2f, 0x63, 0x6f, 0x70, 0x79, 0x5f, 0x74, 0x72
        /*007e*/ 	.byte	0x61, 0x69, 0x74, 0x73, 0x5f, 0x73, 0x6d, 0x31, 0x30, 0x30, 0x2e, 0x68, 0x70, 0x70, 0x00
	.type		$str$25,@object
	.size		$str$25,(__unnamed_1 - $str$25)
$str$25:
        /*008d*/ 	.byte	0x28, 0x28, 0x75, 0x69, 0x6e, 0x74, 0x33, 0x32, 0x5f, 0x74, 0x28, 0x74, 0x68, 0x72, 0x65, 0x61
        /*009d*/ 	.byte	0x64, 0x49, 0x64, 0x78, 0x2e, 0x78, 0x29, 0x20, 0x2f, 0x20, 0x33, 0x32, 0x29, 0x20, 0x25, 0x20
        /*00ad*/ 	.byte	0x34, 0x29, 0x20, 0x3d, 0x3d, 0x20, 0x28, 0x28, 0x28, 0x74, 0x6d, 0x65, 0x6d, 0x5f, 0x61, 0x64
        /*00bd*/ 	.byte	0x64, 0x72, 0x20, 0x3e, 0x3e, 0x20, 0x31, 0x36, 0x29, 0x20, 0x2f, 0x20, 0x33, 0x32, 0x29, 0x20
        /*00cd*/ 	.byte	0x25, 0x20, 0x34, 0x29, 0x00
	.type		__unnamed_1,@object
	.size		__unnamed_1,(__unnamed_2 - __unnamed_1)
__unnamed_1:
        /*00d2*/ 	.byte	0x61, 0x75, 0x74, 0x6f, 0x20, 0x63, 0x75, 0x74, 0x65, 0x3a, 0x3a, 0x61, 0x73, 0x5f, 0x70, 0x6f
        /* <DEDUP_REMOVED lines=24> */
        /*0262*/ 	.byte	0x3e, 0x3e, 0x3e, 0x3e, 0x5d, 0x00
	.type		__unnamed_2,@object
	.size		__unnamed_2,(.L_2 - __unnamed_2)
__unnamed_2:
        /* <DEDUP_REMOVED lines=43> */
        /*0518*/ 	.byte	0x74, 0x65, 0x3a, 0x3a, 0x43, 0x3c, 0x30, 0x3e, 0x3e, 0x3e, 0x3e, 0x5d, 0x00
.L_2:


//--------------------- .nv.shared._ZN7cutlass13device_kernelINS_4gemm6kernel13GemmUniversalIN4cute5tupleIJiiiiEEENS1_10collective13CollectiveMmaINS1_35MainloopSm100TmaUmmaWarpSpecializedILi3ELi2ELi2ENS5_IJNS4_1CILi1EEESB_SB_EEEEENS5_IJNSA_ILi128EEENSA_ILi256EEENSA_ILi64EEEEEENS_6half_tENS5_IJlSB_lEEESI_SJ_NS4_8TiledMMAINS4_8MMA_AtomIJNS4_20SM100_MMA_F16BF16_SSISI_SI_fLi128ELi256ELNS4_4UMMA5MajorE0ELSO_0ELNSN_7ScaleInE0ELSP_0EEEEEENS4_6LayoutISC_NS5_IJNSA_ILi0EEEST_ST_EEEEENS5_IJNS4_10UnderscoreESW_SW_EEEEENS4_13SM90_TMA_LOADENS4_14ComposedLayoutINS4_7SwizzleILi3ELi4ELi3EEENS4_18smem_ptr_flag_bitsILi16EEENSS_INS5_IJNSA_ILi8EEESG_EEENS5_IJSG_SB_EEEEEEEvNS4_8identityESZ_S19_vS1A_EENS_8epilogue10collective18CollectiveEpilogueINS1C_23Sm100TmaWarpSpecializedILi4ELi2ELi64ELb1ELb0EEEJSH_NS5_IJNSS_ISE_SB_EENSS_ISG_SB_EEEEESI_SJ_SI_SJ_NS1C_6fusion15FusionCallbacksIS1G_NS1K_17LinearCombinationISI_fSI_fLNS_15FloatRoundStyleE2EEESH_S1J_JEEENS4_5SM1004TMEM4LOAD26SM100_TMEM_LOAD_32dp32b64xESZ_S19_NS4_39AutoVectorizingCopyWithAssumedAlignmentILi128EEENS4_14SM90_TMA_STOREES19_S1V_S1V_EEEvvEEEEvNT_6ParamsE --------------------------
	.section	.nv.shared._ZN7cutlass13device_kernelINS_4gemm6kernel13GemmUniversalIN4cute5tupleIJiiiiEEENS1_10collective13CollectiveMmaINS1_35MainloopSm100TmaUmmaWarpSpecializedILi3ELi2ELi2ENS5_IJNS4_1CILi1EEESB_SB_EEEEENS5_IJNSA_ILi128EEENSA_ILi256EEENSA_ILi64EEEEEENS_6half_tENS5_IJlSB_lEEESI_SJ_NS4_8TiledMMAINS4_8MMA_AtomIJNS4_20SM100_MMA_F16BF16_SSISI_SI_fLi128ELi256ELNS4_4UMMA5MajorE0ELSO_0ELNSN_7ScaleInE0ELSP_0EEEEEENS4_6LayoutISC_NS5_IJNSA_ILi0EEEST_ST_EEEEENS5_IJNS4_10UnderscoreESW_SW_EEEEENS4_13SM90_TMA_LOADENS4_14ComposedLayoutINS4_7SwizzleILi3ELi4ELi3EEENS4_18smem_ptr_flag_bitsILi16EEENSS_INS5_IJNSA_ILi8EEESG_EEENS5_IJSG_SB_EEEEEEEvNS4_8identityESZ_S19_vS1A_EENS_8epilogue10collective18CollectiveEpilogueINS1C_23Sm100TmaWarpSpecializedILi4ELi2ELi64ELb1ELb0EEEJSH_NS5_IJNSS_ISE_SB_EENSS_ISG_SB_EEEEESI_SJ_SI_SJ_NS1C_6fusion15FusionCallbacksIS1G_NS1K_17LinearCombinationISI_fSI_fLNS_15FloatRoundStyleE2EEESH_S1J_JEEENS4_5SM1004TMEM4LOAD26SM100_TMEM_LOAD_32dp32b64xESZ_S19_NS4_39AutoVectorizingCopyWithAssumedAlignmentILi128EEENS4_14SM90_TMA_STOREES19_S1V_S1V_EEEvvEEEEvNT_6ParamsE,"aw",@nobits
	.sectionflags	@""
	.align	16
	.zero		1024


//--------------------- .nv.shared.reserved.0     --------------------------
	.section	.nv.shared.reserved.0,"aw",@nobits
	.weak		__nv_reservedSMEM_offset_0_alias
	.size		__nv_reservedSMEM_offset_0_alias, 0, 64
	.other		__nv_reservedSMEM_offset_0_alias,@"STO_CUDA_RESERVED_SHARED STV_DEFAULT"
__nv_reservedSMEM_offset_0_alias:
	.zero		0
.nv.shared.reserved.0:
	.zero		64
	.weak		__nv_reservedSMEM_tcgen05_partition
	.type		__nv_reservedSMEM_tcgen05_partition,@object
	.size		__nv_reservedSMEM_tcgen05_partition,(.L_0 - __nv_reservedSMEM_tcgen05_partition)
__nv_reservedSMEM_tcgen05_partition:
	.zero		32
.L_0:


//--------------------- .nv.global                --------------------------
	.section	.nv.global,"aw",@nobits
.nv.global:
	.type		_ZN40_INTERNAL_edfb4883_4_k_cu_733cf87b_409744cute1_E,@object
	.size		_ZN40_INTERNAL_edfb4883_4_k_cu_733cf87b_409744cute1_E,(_ZN40_INTERNAL_edfb4883_4_k_cu_733cf87b_409744cuda3std3__45__cpo6cbeginE - _ZN40_INTERNAL_edfb4883_4_k_cu_733cf87b_409744cute1_E)
_ZN40_INTERNAL_edfb4883_4_k_cu_733cf87b_409744cute1_E:
	.zero		1
	.type		_ZN40_INTERNAL_edfb4883_4_k_cu_733cf87b_409744cuda3std3__45__cpo6cbeginE,@object
	.size		_ZN40_INTERNAL_edfb4883_4_k_cu_733cf87b_409744cuda3std3__45__cpo6cbeginE,(_ZN40_INTERNAL_edfb4883_4_k_cu_733cf87b_409744cuda3std3__48in_placeE - _ZN40_INTERNAL_edfb4883_4_k_cu_733cf87b_409744cuda3std3__45__cpo6cbeginE)
_ZN40_INTERNAL_edfb4883_4_k_cu_733cf87b_409744cuda3std3__45__cpo6cbeginE:
	.zero		1
	.type		_ZN40_INTERNAL_edfb4883_4_k_cu_733cf87b_409744cuda3std3__48in_placeE,@object
	.size		_ZN40_INTERNAL_edfb4883_4_k_cu_733cf87b_409744cuda3std3__48in_placeE,(_ZN40_INTERNAL_edfb4883_4_k_cu_733cf87b_409744cuda3std6ranges3__45__cpo9iter_moveE - _ZN40_INTERNAL_edfb4883_4_k_cu_733cf87b_409744cuda3std3__48in_placeE)
_ZN40_INTERNAL_edfb4883_4_k_cu_733cf87b_409744cuda3std3__48in_placeE:
	.zero		1
	.type		_ZN40_INTERNAL_edfb4883_4_k_cu_733cf87b_409744cuda3std6ranges3__45__cpo9iter_moveE,@object
	.size		_ZN40_INTERNAL_edfb4883_4_k_cu_733cf87b_409744cuda3std6ranges3__45__cpo9iter_moveE,(_ZN40_INTERNAL_edfb4883_4_k_cu_733cf87b_409744cuda3std3__45__cpo5beginE - _ZN40_INTERNAL_edfb4883_4_k_cu_733cf87b_409744cuda3std6ranges3__45__cpo9iter_moveE)
_ZN40_INTERNAL_edfb4883_4_k_cu_733cf87b_409744cuda3std6ranges3__45__cpo9iter_moveE:
	.zero		1
	.type		_ZN40_INTERNAL_edfb4883_4_k_cu_733cf87b_409744cuda3std3__45__cpo5beginE,@object
	.size		_ZN40_INTERNAL_edfb4883_4_k_cu_733cf87b_409744cuda3std3__45__cpo5beginE,(_ZN40_INTERNAL_edfb4883_4_k_cu_733cf87b_409744cuda3std3__442_GLOBAL__N__edfb4883_4_k_cu_733cf87b_409746ignoreE - _ZN40_INTERNAL_edfb4883_4_k_cu_733cf87b_409744cuda3std3__45__cpo5beginE)
_ZN40_INTERNAL_edfb4883_4_k_cu_733cf87b_409744cuda3std3__45__cpo5beginE:
	.zero		1
	.type		_ZN40_INTERNAL_edfb4883_4_k_cu_733cf87b_409744cuda3std3__442_GLOBAL__N__edfb4883_4_k_cu_733cf87b_409746ignoreE,@object
	.size		_ZN40_INTERNAL_edfb4883_4_k_cu_733cf87b_409744cuda3std3__442_GLOBAL__N__edfb4883_4_k_cu_733cf87b_409746ignoreE,(_ZN40_INTERNAL_edfb4883_4_k_cu_733cf87b_409744cute7productE - _ZN40_INTERNAL_edfb4883_4_k_cu_733cf87b_409744cuda3std3__442_GLOBAL__N__edfb4883_4_k_cu_733cf87b_409746ignoreE)
_ZN40_INTERNAL_edfb4883_4_k_cu_733cf87b_409744cuda3std3__442_GLOBAL__N__edfb4883_4_k_cu_733cf87b_409746ignoreE:
	.zero		1
	.type		_ZN40_INTERNAL_edfb4883_4_k_cu_733cf87b_409744cute7productE,@object
	.size		_ZN40_INTERNAL_edfb4883_4_k_cu_733cf87b_409744cute7productE,(_ZN40_INTERNAL_edfb4883_4_k_cu_733cf87b_409744cuda3std3__45__cpo3endE - _ZN40_INTERNAL_edfb4883_4_k_cu_733cf87b_409744cute7productE)
_ZN40_INTERNAL_edfb4883_4_k_cu_733cf87b_409744cute7productE:
	.zero		1
	.type		_ZN40_INTERNAL_edfb4883_4_k_cu_733cf87b_409744cuda3std3__45__cpo3endE,@object
	.size		_ZN40_INTERNAL_edfb4883_4_k_cu_733cf87b_409744cuda3std3__45__cpo3endE,(_ZN40_INTERNAL_edfb4883_4_k_cu_733cf87b_409744cuda3std3__419piecewise_constructE - _ZN40_INTERNAL_edfb4883_4_k_cu_733cf87b_409744cuda3std3__45__cpo3endE)
_ZN40_INTERNAL_edfb4883_4_k_cu_733cf87b_409744cuda3std3__45__cpo3endE:
	.zero		1
	.type		_ZN40_INTERNAL_edfb4883_4_k_cu_733cf87b_409744cuda3std3__419piecewise_constructE,@object
	.size		_ZN40_INTERNAL_edfb4883_4_k_cu_733cf87b_409744cuda3std3__419piecewise_constructE,(_ZN40_INTERNAL_edfb4883_4_k_cu_733cf87b_409744cuda3std3__45__cpo4cendE - _ZN40_INTERNAL_edfb4883_4_k_cu_733cf87b_409744cuda3std3__419piecewise_constructE)
_ZN40_INTERNAL_edfb4883_4_k_cu_733cf87b_409744cuda3std3__419piecewise_constructE:
	.zero		1
	.type		_ZN40_INTERNAL_edfb4883_4_k_cu_733cf87b_409744cuda3std3__45__cpo4cendE,@object
	.size		_ZN40_INTERNAL_edfb4883_4_k_cu_733cf87b_409744cuda3std3__45__cpo4cendE,(_ZN40_INTERNAL_edfb4883_4_k_cu_733cf87b_409744cuda3std6ranges3__45__cpo4swapE - _ZN40_INTERNAL_edfb4883_4_k_cu_733cf87b_409744cuda3std3__45__cpo4cendE)
_ZN40_INTERNAL_edfb4883_4_k_cu_733cf87b_409744cuda3std3__45__cpo4cendE:
	.zero		1
	.type		_ZN40_INTERNAL_edfb4883_4_k_cu_733cf87b_409744cuda3std6ranges3__45__cpo4swapE,@object
	.size		_ZN40_INTERNAL_edfb4883_4_k_cu_733cf87b_409744cuda3std6ranges3__45__cpo4swapE,(.L_10 - _ZN40_INTERNAL_edfb4883_4_k_cu_733cf87b_409744cuda3std6ranges3__45__cpo4swapE)
_ZN40_INTERNAL_edfb4883_4_k_cu_733cf87b_409744cuda3std6ranges3__45__cpo4swapE:
	.zero		1
.L_10:


//--------------------- .nv.constant0._ZN7cutlass13device_kernelINS_4gemm6kernel13GemmUniversalIN4cute5tupleIJiiiiEEENS1_10collective13CollectiveMmaINS1_35MainloopSm100TmaUmmaWarpSpecializedILi3ELi2ELi2ENS5_IJNS4_1CILi1EEESB_SB_EEEEENS5_IJNSA_ILi128EEENSA_ILi256EEENSA_ILi64EEEEEENS_6half_tENS5_IJlSB_lEEESI_SJ_NS4_8TiledMMAINS4_8MMA_AtomIJNS4_20SM100_MMA_F16BF16_SSISI_SI_fLi128ELi256ELNS4_4UMMA5MajorE0ELSO_0ELNSN_7ScaleInE0ELSP_0EEEEEENS4_6LayoutISC_NS5_IJNSA_ILi0EEEST_ST_EEEEENS5_IJNS4_10UnderscoreESW_SW_EEEEENS4_13SM90_TMA_LOADENS4_14ComposedLayoutINS4_7SwizzleILi3ELi4ELi3EEENS4_18smem_ptr_flag_bitsILi16EEENSS_INS5_IJNSA_ILi8EEESG_EEENS5_IJSG_SB_EEEEEEEvNS4_8identityESZ_S19_vS1A_EENS_8epilogue10collective18CollectiveEpilogueINS1C_23Sm100TmaWarpSpecializedILi4ELi2ELi64ELb1ELb0EEEJSH_NS5_IJNSS_ISE_SB_EENSS_ISG_SB_EEEEESI_SJ_SI_SJ_NS1C_6fusion15FusionCallbacksIS1G_NS1K_17LinearCombinationISI_fSI_fLNS_15FloatRoundStyleE2EEESH_S1J_JEEENS4_5SM1004TMEM4LOAD26SM100_TMEM_LOAD_32dp32b64xESZ_S19_NS4_39AutoVectorizingCopyWithAssumedAlignmentILi128EEENS4_14SM90_TMA_STOREES19_S1V_S1V_EEEvvEEEEvNT_6ParamsE --------------------------
	.section	.nv.constant0._ZN7cutlass13device_kernelINS_4gemm6kernel13GemmUniversalIN4cute5tupleIJiiiiEEENS1_10collective13CollectiveMmaINS1_35MainloopSm100TmaUmmaWarpSpecializedILi3ELi2ELi2ENS5_IJNS4_1CILi1EEESB_SB_EEEEENS5_IJNSA_ILi128EEENSA_ILi256EEENSA_ILi64EEEEEENS_6half_tENS5_IJlSB_lEEESI_SJ_NS4_8TiledMMAINS4_8MMA_AtomIJNS4_20SM100_MMA_F16BF16_SSISI_SI_fLi128ELi256ELNS4_4UMMA5MajorE0ELSO_0ELNSN_7ScaleInE0ELSP_0EEEEEENS4_6LayoutISC_NS5_IJNSA_ILi0EEEST_ST_EEEEENS5_IJNS4_10UnderscoreESW_SW_EEEEENS4_13SM90_TMA_LOADENS4_14ComposedLayoutINS4_7SwizzleILi3ELi4ELi3EEENS4_18smem_ptr_flag_bitsILi16EEENSS_INS5_IJNSA_ILi8EEESG_EEENS5_IJSG_SB_EEEEEEEvNS4_8identityESZ_S19_vS1A_EENS_8epilogue10collective18CollectiveEpilogueINS1C_23Sm100TmaWarpSpecializedILi4ELi2ELi64ELb1ELb0EEEJSH_NS5_IJNSS_ISE_SB_EENSS_ISG_SB_EEEEESI_SJ_SI_SJ_NS1C_6fusion15FusionCallbacksIS1G_NS1K_17LinearCombinationISI_fSI_fLNS_15FloatRoundStyleE2EEESH_S1J_JEEENS4_5SM1004TMEM4LOAD26SM100_TMEM_LOAD_32dp32b64xESZ_S19_NS4_39AutoVectorizingCopyWithAssumedAlignmentILi128EEENS4_14SM90_TMA_STOREES19_S1V_S1V_EEEvvEEEEvNT_6ParamsE,"a",@progbits
	.sectionflags	@""
	.align	4
.nv.constant0._ZN7cutlass13device_kernelINS_4gemm6kernel13GemmUniversalIN4cute5tupleIJiiiiEEENS1_10collective13CollectiveMmaINS1_35MainloopSm100TmaUmmaWarpSpecializedILi3ELi2ELi2ENS5_IJNS4_1CILi1EEESB_SB_EEEEENS5_IJNSA_ILi128EEENSA_ILi256EEENSA_ILi64EEEEEENS_6half_tENS5_IJlSB_lEEESI_SJ_NS4_8TiledMMAINS4_8MMA_AtomIJNS4_20SM100_MMA_F16BF16_SSISI_SI_fLi128ELi256ELNS4_4UMMA5MajorE0ELSO_0ELNSN_7ScaleInE0ELSP_0EEEEEENS4_6LayoutISC_NS5_IJNSA_ILi0EEEST_ST_EEEEENS5_IJNS4_10UnderscoreESW_SW_EEEEENS4_13SM90_TMA_LOADENS4_14ComposedLayoutINS4_7SwizzleILi3ELi4ELi3EEENS4_18smem_ptr_flag_bitsILi16EEENSS_INS5_IJNSA_ILi8EEESG_EEENS5_IJSG_SB_EEEEEEEvNS4_8identityESZ_S19_vS1A_EENS_8epilogue10collective18CollectiveEpilogueINS1C_23Sm100TmaWarpSpecializedILi4ELi2ELi64ELb1ELb0EEEJSH_NS5_IJNSS_ISE_SB_EENSS_ISG_SB_EEEEESI_SJ_SI_SJ_NS1C_6fusion15FusionCallbacksIS1G_NS1K_17LinearCombinationISI_fSI_fLNS_15FloatRoundStyleE2EEESH_S1J_JEEENS4_5SM1004TMEM4LOAD26SM100_TMEM_LOAD_32dp32b64xESZ_S19_NS4_39AutoVectorizingCopyWithAssumedAlignmentILi128EEENS4_14SM90_TMA_STOREES19_S1V_S1V_EEEvvEEEEvNT_6ParamsE:
	.zero		2944


//--------------------- SYMBOLS --------------------------

	.type		.nv.reservedSmem.offset0,@object
	.size		.nv.reservedSmem.offset0,0x4
	.type		.nv.reservedSmem.cap,@object
	.size		.nv.reservedSmem.cap,0x4
	.type		__assertfail,@function
